	.target	sm_90a

	.elftype	@"ET_EXEC"


//--------------------- .note.nv.tkinfo           --------------------------
	.section	.note.nv.tkinfo,"",@"SHT_NOTE"
	.sectionflags	@"SHF_NOTE_NV_TKINFO"
	.tkinfo
        /*0018*/ 	.word	0x00000002
        /*0030*/ 	.string	""
        /*0030*/ 	.string	"ptxas"
        /*0030*/ 	.string	"Cuda compilation tools, release 13.0, V13.0.88"
        /*0030*/ 	.string	"Build cuda_13.0.r13.0/compiler.36424714_0"
        /*0030*/ 	.string	"-arch sm_90a -m 64 "



//--------------------- .note.nv.cuinfo           --------------------------
	.section	.note.nv.cuinfo,"",@"SHT_NOTE"
	.sectionflags	@"SHF_NOTE_NV_CUINFO"
        /*0018*/ 	.short	0x0002
        /*001a*/ 	.short	0x005a
        /*001c*/ 	.short	0x0082
	.zero		2


//--------------------- .nv.info                  --------------------------
	.section	.nv.info,"",@"SHT_CUDA_INFO"
	.align	4


	//----- nvinfo : EIATTR_REGCOUNT
	.align		4
        /*0000*/ 	.byte	0x04, 0x2f
        /*0002*/ 	.short	(.L_15 - .L_14)
	.align		4
.L_14:
        /*0004*/ 	.word	index@(_ZN7cutlass13device_kernelINS_4gemm6kernel13GemmUniversalIN4cute5tupleIJiiiiEEENS1_10collective13CollectiveMmaINS1_34MainloopSm90TmaGmmaWarpSpecializedILi4ENS5_IJNS4_1CILi1EEENSA_ILi2EEESB_EEENS1_35KernelTmaWarpSpecializedCooperativeEEENS5_IJNSA_ILi256EEESG_NSA_ILi128EEEEEENS_10bfloat16_tENS5_IJlSB_lEEESJ_SK_NS4_8TiledMMAINS4_8MMA_AtomIJNS4_4SM904GMMA28MMA_64x256x16_F32BF16BF16_SSILNSO_5MajorE0ELSQ_0ELNSO_7ScaleInE1ELSR_1EEEEEENS4_6LayoutINS5_IJSC_SB_SB_EEENS5_IJSB_NSA_ILi0EEESW_EEEEENS5_IJNS4_10UnderscoreESZ_SZ_EEEEENS4_23SM90_TMA_LOAD_MULTICASTENS4_14ComposedLayoutINS4_7SwizzleILi3ELi4ELi3EEENS4_18smem_ptr_flag_bitsILi16EEENSU_INS5_IJNSA_ILi8EEENSA_ILi64EEEEEENS5_IJS19_SB_EEEEEEEvNS4_8identityENS4_13SM90_TMA_LOADES1D_vS1E_EENS_8epilogue10collective6detail29Sm90TmaWarpSpecializedAdapterINS1I_15DefaultEpilogueISJ_SK_SK_NS1H_6thread17LinearCombinationISJ_Li1EffLNS1M_9ScaleType4KindE0ELNS_15FloatRoundStyleE2ESJ_EENS1_15EpilogueDefaultEEEEEvvEEEEvNT_6ParamsE)
        /*0008*/ 	.word	0x000000a8


	//----- nvinfo : EIATTR_FRAME_SIZE
	.align		4
.L_15:
        /*000c*/ 	.byte	0x04, 0x11
        /*000e*/ 	.short	(.L_17 - .L_16)
	.align		4
.L_16:
        /*0010*/ 	.word	index@(_ZN7cutlass13device_kernelINS_4gemm6kernel13GemmUniversalIN4cute5tupleIJiiiiEEENS1_10collective13CollectiveMmaINS1_34MainloopSm90TmaGmmaWarpSpecializedILi4ENS5_IJNS4_1CILi1EEENSA_ILi2EEESB_EEENS1_35KernelTmaWarpSpecializedCooperativeEEENS5_IJNSA_ILi256EEESG_NSA_ILi128EEEEEENS_10bfloat16_tENS5_IJlSB_lEEESJ_SK_NS4_8TiledMMAINS4_8MMA_AtomIJNS4_4SM904GMMA28MMA_64x256x16_F32BF16BF16_SSILNSO_5MajorE0ELSQ_0ELNSO_7ScaleInE1ELSR_1EEEEEENS4_6LayoutINS5_IJSC_SB_SB_EEENS5_IJSB_NSA_ILi0EEESW_EEEEENS5_IJNS4_10UnderscoreESZ_SZ_EEEEENS4_23SM90_TMA_LOAD_MULTICASTENS4_14ComposedLayoutINS4_7SwizzleILi3ELi4ELi3EEENS4_18smem_ptr_flag_bitsILi16EEENSU_INS5_IJNSA_ILi8EEENSA_ILi64EEEEEENS5_IJS19_SB_EEEEEEEvNS4_8identityENS4_13SM90_TMA_LOADES1D_vS1E_EENS_8epilogue10collective6detail29Sm90TmaWarpSpecializedAdapterINS1I_15DefaultEpilogueISJ_SK_SK_NS1H_6thread17LinearCombinationISJ_Li1EffLNS1M_9ScaleType4KindE0ELNS_15FloatRoundStyleE2ESJ_EENS1_15EpilogueDefaultEEEEEvvEEEEvNT_6ParamsE)
        /*0014*/ 	.word	0x00000cf8


	//----- nvinfo : EIATTR_MIN_STACK_SIZE
	.align		4
.L_17:
        /*0018*/ 	.byte	0x04, 0x12
        /*001a*/ 	.short	(.L_19 - .L_18)
	.align		4
.L_18:
        /*001c*/ 	.word	index@(_ZN7cutlass13device_kernelINS_4gemm6kernel13GemmUniversalIN4cute5tupleIJiiiiEEENS1_10collective13CollectiveMmaINS1_34MainloopSm90TmaGmmaWarpSpecializedILi4ENS5_IJNS4_1CILi1EEENSA_ILi2EEESB_EEENS1_35KernelTmaWarpSpecializedCooperativeEEENS5_IJNSA_ILi256EEESG_NSA_ILi128EEEEEENS_10bfloat16_tENS5_IJlSB_lEEESJ_SK_NS4_8TiledMMAINS4_8MMA_AtomIJNS4_4SM904GMMA28MMA_64x256x16_F32BF16BF16_SSILNSO_5MajorE0ELSQ_0ELNSO_7ScaleInE1ELSR_1EEEEEENS4_6LayoutINS5_IJSC_SB_SB_EEENS5_IJSB_NSA_ILi0EEESW_EEEEENS5_IJNS4_10UnderscoreESZ_SZ_EEEEENS4_23SM90_TMA_LOAD_MULTICASTENS4_14ComposedLayoutINS4_7SwizzleILi3ELi4ELi3EEENS4_18smem_ptr_flag_bitsILi16EEENSU_INS5_IJNSA_ILi8EEENSA_ILi64EEEEEENS5_IJS19_SB_EEEEEEEvNS4_8identityENS4_13SM90_TMA_LOADES1D_vS1E_EENS_8epilogue10collective6detail29Sm90TmaWarpSpecializedAdapterINS1I_15DefaultEpilogueISJ_SK_SK_NS1H_6thread17LinearCombinationISJ_Li1EffLNS1M_9ScaleType4KindE0ELNS_15FloatRoundStyleE2ESJ_EENS1_15EpilogueDefaultEEEEEvvEEEEvNT_6ParamsE)
        /*0020*/ 	.word	0x00000cf8
.L_19:


//--------------------- .nv.compat                --------------------------
	.section	.nv.compat,"",@"SHT_CUDA_COMPAT_INFO"
	.align	4
        /*0000*/ 	.byte	0x02, 0x09, 0x01, 0x00, 0x02, 0x02, 0x04, 0x00, 0x02, 0x05, 0x05, 0x00, 0x03, 0x07, 0x01, 0x01
        /*0010*/ 	.byte	0x02, 0x03, 0x01, 0x00, 0x02, 0x06, 0x01, 0x00, 0x04, 0x0b, 0x08, 0x00, 0x00, 0x00, 0x00, 0x00
        /*0020*/ 	.byte	0x00, 0x00, 0x00, 0x00


//--------------------- .nv.info._ZN7cutlass13device_kernelINS_4gemm6kernel13GemmUniversalIN4cute5tupleIJiiiiEEENS1_10collective13CollectiveMmaINS1_34MainloopSm90TmaGmmaWarpSpecializedILi4ENS5_IJNS4_1CILi1EEENSA_ILi2EEESB_EEENS1_35KernelTmaWarpSpecializedCooperativeEEENS5_IJNSA_ILi256EEESG_NSA_ILi128EEEEEENS_10bfloat16_tENS5_IJlSB_lEEESJ_SK_NS4_8TiledMMAINS4_8MMA_AtomIJNS4_4SM904GMMA28MMA_64x256x16_F32BF16BF16_SSILNSO_5MajorE0ELSQ_0ELNSO_7ScaleInE1ELSR_1EEEEEENS4_6LayoutINS5_IJSC_SB_SB_EEENS5_IJSB_NSA_ILi0EEESW_EEEEENS5_IJNS4_10UnderscoreESZ_SZ_EEEEENS4_23SM90_TMA_LOAD_MULTICASTENS4_14ComposedLayoutINS4_7SwizzleILi3ELi4ELi3EEENS4_18smem_ptr_flag_bitsILi16EEENSU_INS5_IJNSA_ILi8EEENSA_ILi64EEEEEENS5_IJS19_SB_EEEEEEEvNS4_8identityENS4_13SM90_TMA_LOADES1D_vS1E_EENS_8epilogue10collective6detail29Sm90TmaWarpSpecializedAdapterINS1I_15DefaultEpilogueISJ_SK_SK_NS1H_6thread17LinearCombinationISJ_Li1EffLNS1M_9ScaleType4KindE0ELNS_15FloatRoundStyleE2ESJ_EENS1_15EpilogueDefaultEEEEEvvEEEEvNT_6ParamsE --------------------------
	.section	.nv.info._ZN7cutlass13device_kernelINS_4gemm6kernel13GemmUniversalIN4cute5tupleIJiiiiEEENS1_10collective13CollectiveMmaINS1_34MainloopSm90TmaGmmaWarpSpecializedILi4ENS5_IJNS4_1CILi1EEENSA_ILi2EEESB_EEENS1_35KernelTmaWarpSpecializedCooperativeEEENS5_IJNSA_ILi256EEESG_NSA_ILi128EEEEEENS_10bfloat16_tENS5_IJlSB_lEEESJ_SK_NS4_8TiledMMAINS4_8MMA_AtomIJNS4_4SM904GMMA28MMA_64x256x16_F32BF16BF16_SSILNSO_5MajorE0ELSQ_0ELNSO_7ScaleInE1ELSR_1EEEEEENS4_6LayoutINS5_IJSC_SB_SB_EEENS5_IJSB_NSA_ILi0EEESW_EEEEENS5_IJNS4_10UnderscoreESZ_SZ_EEEEENS4_23SM90_TMA_LOAD_MULTICASTENS4_14ComposedLayoutINS4_7SwizzleILi3ELi4ELi3EEENS4_18smem_ptr_flag_bitsILi16EEENSU_INS5_IJNSA_ILi8EEENSA_ILi64EEEEEENS5_IJS19_SB_EEEEEEEvNS4_8identityENS4_13SM90_TMA_LOADES1D_vS1E_EENS_8epilogue10collective6detail29Sm90TmaWarpSpecializedAdapterINS1I_15DefaultEpilogueISJ_SK_SK_NS1H_6thread17LinearCombinationISJ_Li1EffLNS1M_9ScaleType4KindE0ELNS_15FloatRoundStyleE2ESJ_EENS1_15EpilogueDefaultEEEEEvvEEEEvNT_6ParamsE,"",@"SHT_CUDA_INFO"
	.sectionflags	@""
	.align	4


	//----- nvinfo : EIATTR_CUDA_API_VERSION
	.align		4
        /*0000*/ 	.byte	0x04, 0x37
        /*0002*/ 	.short	(.L_21 - .L_20)
.L_20:
        /*0004*/ 	.word	0x00000082


	//----- nvinfo : EIATTR_KPARAM_INFO
	.align		4
.L_21:
        /*0008*/ 	.byte	0x04, 0x17
        /*000a*/ 	.short	(.L_23 - .L_22)
.L_22:
        /*000c*/ 	.word	0x00000000
        /*0010*/ 	.short	0x0000
        /*0012*/ 	.short	0x0070
        /*0014*/ 	.byte	0x00, 0xf0, 0x01, 0x10


	//----- nvinfo : EIATTR_SPARSE_MMA_MASK
	.align		4
.L_23:
        /*0018*/ 	.byte	0x03, 0x50
        /*001a*/ 	.short	0x0000


	//----- nvinfo : EIATTR_MAXREG_COUNT
	.align		4
        /*001c*/ 	.byte	0x03, 0x1b
        /*001e*/ 	.short	0x00a8


	//----- nvinfo : EIATTR_NUM_BARRIERS
	.align		4
        /*0020*/ 	.byte	0x02, 0x4c
        /*0022*/ 	.byte	0x01
	.zero		1


	//----- nvinfo : EIATTR_EXTERNS
	.align		4
        /*0024*/ 	.byte	0x04, 0x0f
        /*0026*/ 	.short	(.L_25 - .L_24)


	//   ....[0]....
	.align		4
.L_24:
        /*0028*/ 	.word	index@(__assertfail)


	//----- nvinfo : EIATTR_ANNOTATIONS
	.align		4
.L_25:
        /*002c*/ 	.byte	0x04, 0x55
        /*002e*/ 	.short	(.L_27 - .L_26)


	//   ....[0]....
.L_26:
        /*0030*/ 	.word	0x00000001
        /*0034*/ 	.byte	0x90, 0x09, 0x00, 0x00, 0x01, 0x00, 0x00, 0x00, 0xa0, 0x09, 0x00, 0x00, 0x01, 0x00, 0x00, 0x00
        /* <DEDUP_REMOVED lines=1385> */
        /*56d4*/ 	.byte	0x10, 0x39, 0x02, 0x00, 0x01, 0x00, 0x00, 0x00, 0x30, 0x39, 0x02, 0x00


	//----- nvinfo : EIATTR_MERCURY_ISA_VERSION
	.align		4
.L_27:
        /*56e0*/ 	.byte	0x03, 0x5f
        /*56e2*/ 	.short	0x0101


	//----- nvinfo : EIATTR_INT_WARP_WIDE_INSTR_OFFSETS
	.align		4
        /*56e4*/ 	.byte	0x04, 0x31
        /*56e6*/ 	.short	(.L_29 - .L_28)


	//   ....[0]....
.L_28:
        /*56e8*/ 	.word	0x00000550


	//   ....[1]....
        /*56ec*/ 	.word	0x00000600


	//   ....[2]....
        /*56f0*/ 	.word	0x000006e0


	//   ....[3]....
        /*56f4*/ 	.word	0x00010f30


	//----- nvinfo : EIATTR_COOP_GROUP_MASK_REGIDS
	.align		4
.L_29:
        /*56f8*/ 	.byte	0x04, 0x29
        /*56fa*/ 	.short	(.L_31 - .L_30)


	//   ....[0]....
.L_30:
        /*56fc*/ 	.word	0xffffffff


	//   ....[1]....
        /*5700*/ 	.word	0xffffffff


	//   ....[2]....
        /*5704*/ 	.word	0xffffffff


	//   ....[3]....
        /*5708*/ 	.word	0xffffffff


	//   ....[4]....
        /*570c*/ 	.word	0xffffffff


	//   ....[5]....
        /*5710*/ 	.word	0xffffffff


	//----- nvinfo : EIATTR_COOP_GROUP_INSTR_OFFSETS
	.align		4
.L_31:
        /*5714*/ 	.byte	0x04, 0x28
        /*5716*/ 	.short	(.L_33 - .L_32)


	//   ....[0]....
.L_32:
        /*5718*/ 	.word	0x00000070


	//   ....[1]....
        /*571c*/ 	.word	0x00000080


	//   ....[2]....
        /*5720*/ 	.word	0x000001a0


	//   ....[3]....
        /*5724*/ 	.word	0x000003c0


	//   ....[4]....
        /*5728*/ 	.word	0x000007d0


	//   ....[5]....
        /*572c*/ 	.word	0x000013a0


	//----- nvinfo : EIATTR_REG_RECONFIG
	.align		4
.L_33:
        /*5730*/ 	.byte	0x01, 0x54
	.zero		2


	//----- nvinfo : EIATTR_SYSCALL_OFFSETS
	.align		4
        /*5734*/ 	.byte	0x04, 0x46
        /*5736*/ 	.short	(.L_35 - .L_34)


	//   ....[0]....
.L_34:
        /*5738*/ 	.word	0x00001550


	//----- nvinfo : EIATTR_MBARRIER_INSTR_OFFSETS
	.align		4
.L_35:
        /*573c*/ 	.byte	0x04, 0x39
        /*573e*/ 	.short	(.L_37 - .L_36)


	//   ....[0]....
.L_36:
        /*5740*/ 	.word	0x00000320
        /*5744*/ 	.word	0x000000ff
        /*5748*/ 	.word	0x00000000
        /*574c*/ 	.short	0x0100
        /*574e*/ 	.byte	0x08
	.zero		1


	//   ....[1]....
        /*5750*/ 	.word	0x00000330
        /*5754*/ 	.word	0x000000ff
        /*5758*/ 	.word	0x00000020
        /*575c*/ 	.short	0x0100
        /*575e*/ 	.byte	0x08
	.zero		1


	//   ....[2]....
        /*5760*/ 	.word	0x00000340
        /*5764*/ 	.word	0x000000ff
        /*5768*/ 	.word	0x00000008
        /*576c*/ 	.short	0x0100
        /*576e*/ 	.byte	0x08
	.zero		1


	//   ....[3]....
        /*5770*/ 	.word	0x00000350
        /*5774*/ 	.word	0x000000ff
        /*5778*/ 	.word	0x00000028
        /*577c*/ 	.short	0x0100
        /*577e*/ 	.byte	0x08
	.zero		1


	//   ....[4]....
        /*5780*/ 	.word	0x00000360
        /*5784*/ 	.word	0x000000ff
        /*5788*/ 	.word	0x00000010
        /*578c*/ 	.short	0x0100
        /*578e*/ 	.byte	0x08
	.zero		1


	//   ....[5]....
        /*5790*/ 	.word	0x00000370
        /*5794*/ 	.word	0x000000ff
        /*5798*/ 	.word	0x00000030
        /*579c*/ 	.short	0x0100
        /*579e*/ 	.byte	0x08
	.zero		1


	//   ....[6]....
        /*57a0*/ 	.word	0x00000380
        /*57a4*/ 	.word	0x000000ff
        /*57a8*/ 	.word	0x00000018
        /*57ac*/ 	.short	0x0100
        /*57ae*/ 	.byte	0x08
	.zero		1


	//   ....[7]....
        /*57b0*/ 	.word	0x00000390
        /*57b4*/ 	.word	0x000000ff
        /*57b8*/ 	.word	0x00000038
        /*57bc*/ 	.short	0x0100
        /*57be*/ 	.byte	0x08
	.zero		1


	//   ....[8]....
        /*57c0*/ 	.word	0x00000750
        /*57c4*/ 	.word	0x000000ff
        /*57c8*/ 	.word	0x00000050
        /*57cc*/ 	.short	0x0100
        /*57ce*/ 	.byte	0x07
	.zero		1


	//   ....[9]....
        /*57d0*/ 	.word	0x00000780
        /*57d4*/ 	.word	0x000000ff
        /*57d8*/ 	.word	0x00000058
        /*57dc*/ 	.short	0x0100
        /*57de*/ 	.byte	0x07
	.zero		1


	//   ....[10]....
        /*57e0*/ 	.word	0x00001630
        /*57e4*/ 	.word	0x00000004
        /*57e8*/ 	.word	0x00000000
        /*57ec*/ 	.short	0x010a
        /*57ee*/ 	.byte	0x3f
	.zero		1


	//   ....[11]....
        /*57f0*/ 	.word	0x00001670
        /*57f4*/ 	.word	0x00000004
        /*57f8*/ 	.word	0x00000000
        /*57fc*/ 	.short	0x010a
        /*57fe*/ 	.byte	0x3f
	.zero		1


	//   ....[12]....
        /*5800*/ 	.word	0x00008cb0
        /*5804*/ 	.word	0x00000003
        /*5808*/ 	.word	0x00000000
        /*580c*/ 	.short	0x010a
        /*580e*/ 	.byte	0x3f
	.zero		1


	//   ....[13]....
        /*5810*/ 	.word	0x00008cf0
        /*5814*/ 	.word	0x00000003
        /*5818*/ 	.word	0x00000000
        /*581c*/ 	.short	0x010a
        /*581e*/ 	.byte	0x3f
	.zero		1


	//   ....[14]....
        /*5820*/ 	.word	0x00010db0
        /*5824*/ 	.word	0x00000003
        /*5828*/ 	.word	0x00000000
        /*582c*/ 	.short	0x0101
        /*582e*/ 	.byte	0x3f
	.zero		1


	//   ....[15]....
        /*5830*/ 	.word	0x00010fc0
        /*5834*/ 	.word	0x00000000
        /*5838*/ 	.word	0x00000000
        /*583c*/ 	.short	0x0101
        /*583e*/ 	.byte	0x3f
	.zero		1


	//   ....[16]....
        /*5840*/ 	.word	0x000233c0
        /*5844*/ 	.word	0x0000000f
        /*5848*/ 	.word	0x00000020
        /*584c*/ 	.short	0x010a
        /*584e*/ 	.byte	0x3f
	.zero		1


	//   ....[17]....
        /*5850*/ 	.word	0x000238a0
        /*5854*/ 	.word	0x00000003
        /*5858*/ 	.word	0x00000058
        /*585c*/ 	.short	0x0101
        /*585e*/ 	.byte	0x3f
	.zero		1


	//   ....[18]....
        /*5860*/ 	.word	0x00024030
        /*5864*/ 	.word	0x00000005
        /*5868*/ 	.word	0x00000000
        /*586c*/ 	.short	0x010a
        /*586e*/ 	.byte	0x3f
	.zero		1


	//   ....[19]....
        /*5870*/ 	.word	0x000240c0
        /*5874*/ 	.word	0x00000007
        /*5878*/ 	.word	0x00000000
        /*587c*/ 	.short	0x010a
        /*587e*/ 	.byte	0x3f
	.zero		1


	//   ....[20]....
        /*5880*/ 	.word	0x00024150
        /*5884*/ 	.word	0x00000007
        /*5888*/ 	.word	0x00000000
        /*588c*/ 	.short	0x010a
        /*588e*/ 	.byte	0x3f
	.zero		1


	//   ....[21]....
        /*5890*/ 	.word	0x000241e0
        /*5894*/ 	.word	0x00000003
        /*5898*/ 	.word	0x00000000
        /*589c*/ 	.short	0x010a
        /*589e*/ 	.byte	0x3f
	.zero		1


	//   ....[22]....
        /*58a0*/ 	.word	0x00024240
        /*58a4*/ 	.word	0x00000004
        /*58a8*/ 	.word	0x00000000
        /*58ac*/ 	.short	0x010a
        /*58ae*/ 	.byte	0x3f
	.zero		1


	//   ....[23]....
        /*58b0*/ 	.word	0x00024290
        /*58b4*/ 	.word	0x00000003
        /*58b8*/ 	.word	0x00000000
        /*58bc*/ 	.short	0x010a
        /*58be*/ 	.byte	0x3f
	.zero		1


	//   ....[24]....
        /*58c0*/ 	.word	0x00024360
        /*58c4*/ 	.word	0x0000000f
        /*58c8*/ 	.word	0x00000020
        /*58cc*/ 	.short	0x010a
        /*58ce*/ 	.byte	0x3f
	.zero		1


	//   ....[25]....
        /*58d0*/ 	.word	0x00024430
        /*58d4*/ 	.word	0x00000005
        /*58d8*/ 	.word	0x00000000
        /*58dc*/ 	.short	0x010a
        /*58de*/ 	.byte	0x3f
	.zero		1


	//   ....[26]....
        /*58e0*/ 	.word	0x00024480
        /*58e4*/ 	.word	0x00000007
        /*58e8*/ 	.word	0x00000000
        /*58ec*/ 	.short	0x010a
        /*58ee*/ 	.byte	0x3f
	.zero		1


	//   ....[27]....
        /*58f0*/ 	.word	0x000244d0
        /*58f4*/ 	.word	0x00000007
        /*58f8*/ 	.word	0x00000000
        /*58fc*/ 	.short	0x010a
        /*58fe*/ 	.byte	0x3f
	.zero		1


	//----- nvinfo : EIATTR_NUM_MBARRIERS
	.align		4
.L_37:
        /*5900*/ 	.byte	0x03, 0x38
        /*5902*/ 	.short	0x000a


	//----- nvinfo : EIATTR_EXIT_INSTR_OFFSETS
	.align		4
        /*5904*/ 	.byte	0x04, 0x1c
        /*5906*/ 	.short	(.L_39 - .L_38)


	//   ....[0]....
.L_38:
        /*5908*/ 	.word	0x00000a30


	//   ....[1]....
        /*590c*/ 	.word	0x000012c0


	//   ....[2]....
        /*5910*/ 	.word	0x00022a40


	//   ....[3]....
        /*5914*/ 	.word	0x00023060


	//   ....[4]....
        /*5918*/ 	.word	0x00024230


	//----- nvinfo : EIATTR_MAX_THREADS
	.align		4
.L_39:
        /*591c*/ 	.byte	0x04, 0x05
        /*591e*/ 	.short	(.L_41 - .L_40)
.L_40:
        /*5920*/ 	.word	0x00000180
        /*5924*/ 	.word	0x00000001
        /*5928*/ 	.word	0x00000001


	//----- nvinfo : EIATTR_CRS_STACK_SIZE
	.align		4
.L_41:
        /*592c*/ 	.byte	0x04, 0x1e
        /*592e*/ 	.short	(.L_43 - .L_42)
.L_42:
        /*5930*/ 	.word	0x00000000


	//----- nvinfo : EIATTR_CBANK_PARAM_SIZE
	.align		4
.L_43:
        /*5934*/ 	.byte	0x03, 0x19
        /*5936*/ 	.short	0x0470


	//----- nvinfo : EIATTR_PARAM_CBANK
	.align		4
        /*5938*/ 	.byte	0x04, 0x0a
        /*593a*/ 	.short	(.L_45 - .L_44)
	.align		4
.L_44:
        /*593c*/ 	.word	index@(.nv.constant0._ZN7cutlass13device_kernelINS_4gemm6kernel13GemmUniversalIN4cute5tupleIJiiiiEEENS1_10collective13CollectiveMmaINS1_34MainloopSm90TmaGmmaWarpSpecializedILi4ENS5_IJNS4_1CILi1EEENSA_ILi2EEESB_EEENS1_35KernelTmaWarpSpecializedCooperativeEEENS5_IJNSA_ILi256EEESG_NSA_ILi128EEEEEENS_10bfloat16_tENS5_IJlSB_lEEESJ_SK_NS4_8TiledMMAINS4_8MMA_AtomIJNS4_4SM904GMMA28MMA_64x256x16_F32BF16BF16_SSILNSO_5MajorE0ELSQ_0ELNSO_7ScaleInE1ELSR_1EEEEEENS4_6LayoutINS5_IJSC_SB_SB_EEENS5_IJSB_NSA_ILi0EEESW_EEEEENS5_IJNS4_10UnderscoreESZ_SZ_EEEEENS4_23SM90_TMA_LOAD_MULTICASTENS4_14ComposedLayoutINS4_7SwizzleILi3ELi4ELi3EEENS4_18smem_ptr_flag_bitsILi16EEENSU_INS5_IJNSA_ILi8EEENSA_ILi64EEEEEENS5_IJS19_SB_EEEEEEEvNS4_8identityENS4_13SM90_TMA_LOADES1D_vS1E_EENS_8epilogue10collective6detail29Sm90TmaWarpSpecializedAdapterINS1I_15DefaultEpilogueISJ_SK_SK_NS1H_6thread17LinearCombinationISJ_Li1EffLNS1M_9ScaleType4KindE0ELNS_15FloatRoundStyleE2ESJ_EENS1_15EpilogueDefaultEEEEEvvEEEEvNT_6ParamsE)
        /*5940*/ 	.short	0x0210
        /*5942*/ 	.short	0x0470


	//----- nvinfo : EIATTR_SW_WAR
	.align		4
.L_45:
        /*5944*/ 	.byte	0x04, 0x36
        /*5946*/ 	.short	(.L_47 - .L_46)
.L_46:
        /*5948*/ 	.word	0x00000008
.L_47:


//--------------------- .nv.callgraph             --------------------------
	.section	.nv.callgraph,"",@"SHT_CUDA_CALLGRAPH"
	.align	4
	.sectionentsize	8
	.align		4
        /*0000*/ 	.word	0x00000000
	.align		4
        /*0004*/ 	.word	0xffffffff
	.align		4
        /*0008*/ 	.word	index@(_ZN7cutlass13device_kernelINS_4gemm6kernel13GemmUniversalIN4cute5tupleIJiiiiEEENS1_10collective13CollectiveMmaINS1_34MainloopSm90TmaGmmaWarpSpecializedILi4ENS5_IJNS4_1CILi1EEENSA_ILi2EEESB_EEENS1_35KernelTmaWarpSpecializedCooperativeEEENS5_IJNSA_ILi256EEESG_NSA_ILi128EEEEEENS_10bfloat16_tENS5_IJlSB_lEEESJ_SK_NS4_8TiledMMAINS4_8MMA_AtomIJNS4_4SM904GMMA28MMA_64x256x16_F32BF16BF16_SSILNSO_5MajorE0ELSQ_0ELNSO_7ScaleInE1ELSR_1EEEEEENS4_6LayoutINS5_IJSC_SB_SB_EEENS5_IJSB_NSA_ILi0EEESW_EEEEENS5_IJNS4_10UnderscoreESZ_SZ_EEEEENS4_23SM90_TMA_LOAD_MULTICASTENS4_14ComposedLayoutINS4_7SwizzleILi3ELi4ELi3EEENS4_18smem_ptr_flag_bitsILi16EEENSU_INS5_IJNSA_ILi8EEENSA_ILi64EEEEEENS5_IJS19_SB_EEEEEEEvNS4_8identityENS4_13SM90_TMA_LOADES1D_vS1E_EENS_8epilogue10collective6detail29Sm90TmaWarpSpecializedAdapterINS1I_15DefaultEpilogueISJ_SK_SK_NS1H_6thread17LinearCombinationISJ_Li1EffLNS1M_9ScaleType4KindE0ELNS_15FloatRoundStyleE2ESJ_EENS1_15EpilogueDefaultEEEEEvvEEEEvNT_6ParamsE)
	.align		4
        /*000c*/ 	.word	index@(__assertfail)
	.align		4
        /*0010*/ 	.word	0x00000000
	.align		4
        /*0014*/ 	.word	0xfffffffe
	.align		4
        /*0018*/ 	.word	0x00000000
	.align		4
        /*001c*/ 	.word	0xfffffffd
	.align		4
        /*0020*/ 	.word	0x00000000
	.align		4
        /*0024*/ 	.word	0xfffffffc


//--------------------- .nv.constant4             --------------------------
	.section	.nv.constant4,"a",@progbits
	.align	8
	.align		8
.nv.constant4:
        /*0000*/ 	.dword	__assertfail
	.align		8
        /*0008*/ 	.dword	__unnamed_1
	.align		8
        /*0010*/ 	.dword	_ZN39_INTERNAL_008ef62d_4_k_cu_30b9c28f_30934cuda3std3__45__cpo5beginE
	.align		8
        /*0018*/ 	.dword	_ZN39_INTERNAL_008ef62d_4_k_cu_30b9c28f_30934cuda3std3__45__cpo3endE
	.align		8
        /*0020*/ 	.dword	_ZN39_INTERNAL_008ef62d_4_k_cu_30b9c28f_30934cuda3std3__45__cpo6cbeginE
	.align		8
        /*0028*/ 	.dword	_ZN39_INTERNAL_008ef62d_4_k_cu_30b9c28f_30934cuda3std3__45__cpo4cendE
	.align		8
        /*0030*/ 	.dword	_ZN39_INTERNAL_008ef62d_4_k_cu_30b9c28f_30934cuda3std3__441_GLOBAL__N__008ef62d_4_k_cu_30b9c28f_30936ignoreE
	.align		8
        /*0038*/ 	.dword	_ZN39_INTERNAL_008ef62d_4_k_cu_30b9c28f_30934cuda3std3__419piecewise_constructE
	.align		8
        /*0040*/ 	.dword	_ZN39_INTERNAL_008ef62d_4_k_cu_30b9c28f_30934cuda3std3__48in_placeE
	.align		8
        /*0048*/ 	.dword	_ZN39_INTERNAL_008ef62d_4_k_cu_30b9c28f_30934cuda3std6ranges3__45__cpo4swapE
	.align		8
        /*0050*/ 	.dword	_ZN39_INTERNAL_008ef62d_4_k_cu_30b9c28f_30934cuda3std6ranges3__45__cpo9iter_moveE
	.align		8
        /*0058*/ 	.dword	_ZN39_INTERNAL_008ef62d_4_k_cu_30b9c28f_30934cute7productE
	.align		8
        /*0060*/ 	.dword	_ZN39_INTERNAL_008ef62d_4_k_cu_30b9c28f_30934cute1_E
	.align		8
        /*0068*/ 	.dword	$str$22
	.align		8
        /*0070*/ 	.dword	$str$23


//--------------------- .text._ZN7cutlass13device_kernelINS_4gemm6kernel13GemmUniversalIN4cute5tupleIJiiiiEEENS1_10collective13CollectiveMmaINS1_34MainloopSm90TmaGmmaWarpSpecializedILi4ENS5_IJNS4_1CILi1EEENSA_ILi2EEESB_EEENS1_35KernelTmaWarpSpecializedCooperativeEEENS5_IJNSA_ILi256EEESG_NSA_ILi128EEEEEENS_10bfloat16_tENS5_IJlSB_lEEESJ_SK_NS4_8TiledMMAINS4_8MMA_AtomIJNS4_4SM904GMMA28MMA_64x256x16_F32BF16BF16_SSILNSO_5MajorE0ELSQ_0ELNSO_7ScaleInE1ELSR_1EEEEEENS4_6LayoutINS5_IJSC_SB_SB_EEENS5_IJSB_NSA_ILi0EEESW_EEEEENS5_IJNS4_10UnderscoreESZ_SZ_EEEEENS4_23SM90_TMA_LOAD_MULTICASTENS4_14ComposedLayoutINS4_7SwizzleILi3ELi4ELi3EEENS4_18smem_ptr_flag_bitsILi16EEENSU_INS5_IJNSA_ILi8EEENSA_ILi64EEEEEENS5_IJS19_SB_EEEEEEEvNS4_8identityENS4_13SM90_TMA_LOADES1D_vS1E_EENS_8epilogue10collective6detail29Sm90TmaWarpSpecializedAdapterINS1I_15DefaultEpilogueISJ_SK_SK_NS1H_6thread17LinearCombinationISJ_Li1EffLNS1M_9ScaleType4KindE0ELNS_15FloatRoundStyleE2ESJ_EENS1_15EpilogueDefaultEEEEEvvEEEEvNT_6ParamsE --------------------------
	.section	.text._ZN7cutlass13device_kernelINS_4gemm6kernel13GemmUniversalIN4cute5tupleIJiiiiEEENS1_10collective13CollectiveMmaINS1_34MainloopSm90TmaGmmaWarpSpecializedILi4ENS5_IJNS4_1CILi1EEENSA_ILi2EEESB_EEENS1_35KernelTmaWarpSpecializedCooperativeEEENS5_IJNSA_ILi256EEESG_NSA_ILi128EEEEEENS_10bfloat16_tENS5_IJlSB_lEEESJ_SK_NS4_8TiledMMAINS4_8MMA_AtomIJNS4_4SM904GMMA28MMA_64x256x16_F32BF16BF16_SSILNSO_5MajorE0ELSQ_0ELNSO_7ScaleInE1ELSR_1EEEEEENS4_6LayoutINS5_IJSC_SB_SB_EEENS5_IJSB_NSA_ILi0EEESW_EEEEENS5_IJNS4_10UnderscoreESZ_SZ_EEEEENS4_23SM90_TMA_LOAD_MULTICASTENS4_14ComposedLayoutINS4_7SwizzleILi3ELi4ELi3EEENS4_18smem_ptr_flag_bitsILi16EEENSU_INS5_IJNSA_ILi8EEENSA_ILi64EEEEEENS5_IJS19_SB_EEEEEEEvNS4_8identityENS4_13SM90_TMA_LOADES1D_vS1E_EENS_8epilogue10collective6detail29Sm90TmaWarpSpecializedAdapterINS1I_15DefaultEpilogueISJ_SK_SK_NS1H_6thread17LinearCombinationISJ_Li1EffLNS1M_9ScaleType4KindE0ELNS_15FloatRoundStyleE2ESJ_EENS1_15EpilogueDefaultEEEEEvvEEEEvNT_6ParamsE,"ax",@progbits
	.align	128
.text._ZN7cutlass13device_kernelINS_4gemm6kernel13GemmUniversalIN4cute5tupleIJiiiiEEENS1_10collective13CollectiveMmaINS1_34MainloopSm90TmaGmmaWarpSpecializedILi4ENS5_IJNS4_1CILi1EEENSA_ILi2EEESB_EEENS1_35KernelTmaWarpSpecializedCooperativeEEENS5_IJNSA_ILi256EEESG_NSA_ILi128EEEEEENS_10bfloat16_tENS5_IJlSB_lEEESJ_SK_NS4_8TiledMMAINS4_8MMA_AtomIJNS4_4SM904GMMA28MMA_64x256x16_F32BF16BF16_SSILNSO_5MajorE0ELSQ_0ELNSO_7ScaleInE1ELSR_1EEEEEENS4_6LayoutINS5_IJSC_SB_SB_EEENS5_IJSB_NSA_ILi0EEESW_EEEEENS5_IJNS4_10UnderscoreESZ_SZ_EEEEENS4_23SM90_TMA_LOAD_MULTICASTENS4_14ComposedLayoutINS4_7SwizzleILi3ELi4ELi3EEENS4_18smem_ptr_flag_bitsILi16EEENSU_INS5_IJNSA_ILi8EEENSA_ILi64EEEEEENS5_IJS19_SB_EEEEEEEvNS4_8identityENS4_13SM90_TMA_LOADES1D_vS1E_EENS_8epilogue10collective6detail29Sm90TmaWarpSpecializedAdapterINS1I_15DefaultEpilogueISJ_SK_SK_NS1H_6thread17LinearCombinationISJ_Li1EffLNS1M_9ScaleType4KindE0ELNS_15FloatRoundStyleE2ESJ_EENS1_15EpilogueDefaultEEEEEvvEEEEvNT_6ParamsE:
        .type           _ZN7cutlass13device_kernelINS_4gemm6kernel13GemmUniversalIN4cute5tupleIJiiiiEEENS1_10collective13CollectiveMmaINS1_34MainloopSm90TmaGmmaWarpSpecializedILi4ENS5_IJNS4_1CILi1EEENSA_ILi2EEESB_EEENS1_35KernelTmaWarpSpecializedCooperativeEEENS5_IJNSA_ILi256EEESG_NSA_ILi128EEEEEENS_10bfloat16_tENS5_IJlSB_lEEESJ_SK_NS4_8TiledMMAINS4_8MMA_AtomIJNS4_4SM904GMMA28MMA_64x256x16_F32BF16BF16_SSILNSO_5MajorE0ELSQ_0ELNSO_7ScaleInE1ELSR_1EEEEEENS4_6LayoutINS5_IJSC_SB_SB_EEENS5_IJSB_NSA_ILi0EEESW_EEEEENS5_IJNS4_10UnderscoreESZ_SZ_EEEEENS4_23SM90_TMA_LOAD_MULTICASTENS4_14ComposedLayoutINS4_7SwizzleILi3ELi4ELi3EEENS4_18smem_ptr_flag_bitsILi16EEENSU_INS5_IJNSA_ILi8EEENSA_ILi64EEEEEENS5_IJS19_SB_EEEEEEEvNS4_8identityENS4_13SM90_TMA_LOADES1D_vS1E_EENS_8epilogue10collective6detail29Sm90TmaWarpSpecializedAdapterINS1I_15DefaultEpilogueISJ_SK_SK_NS1H_6thread17LinearCombinationISJ_Li1EffLNS1M_9ScaleType4KindE0ELNS_15FloatRoundStyleE2ESJ_EENS1_15EpilogueDefaultEEEEEvvEEEEvNT_6ParamsE,@function
        .size           _ZN7cutlass13device_kernelINS_4gemm6kernel13GemmUniversalIN4cute5tupleIJiiiiEEENS1_10collective13CollectiveMmaINS1_34MainloopSm90TmaGmmaWarpSpecializedILi4ENS5_IJNS4_1CILi1EEENSA_ILi2EEESB_EEENS1_35KernelTmaWarpSpecializedCooperativeEEENS5_IJNSA_ILi256EEESG_NSA_ILi128EEEEEENS_10bfloat16_tENS5_IJlSB_lEEESJ_SK_NS4_8TiledMMAINS4_8MMA_AtomIJNS4_4SM904GMMA28MMA_64x256x16_F32BF16BF16_SSILNSO_5MajorE0ELSQ_0ELNSO_7ScaleInE1ELSR_1EEEEEENS4_6LayoutINS5_IJSC_SB_SB_EEENS5_IJSB_NSA_ILi0EEESW_EEEEENS5_IJNS4_10UnderscoreESZ_SZ_EEEEENS4_23SM90_TMA_LOAD_MULTICASTENS4_14ComposedLayoutINS4_7SwizzleILi3ELi4ELi3EEENS4_18smem_ptr_flag_bitsILi16EEENSU_INS5_IJNSA_ILi8EEENSA_ILi64EEEEEENS5_IJS19_SB_EEEEEEEvNS4_8identityENS4_13SM90_TMA_LOADES1D_vS1E_EENS_8epilogue10collective6detail29Sm90TmaWarpSpecializedAdapterINS1I_15DefaultEpilogueISJ_SK_SK_NS1H_6thread17LinearCombinationISJ_Li1EffLNS1M_9ScaleType4KindE0ELNS_15FloatRoundStyleE2ESJ_EENS1_15EpilogueDefaultEEEEEvvEEEEvNT_6ParamsE,(.L_x_579 - _ZN7cutlass13device_kernelINS_4gemm6kernel13GemmUniversalIN4cute5tupleIJiiiiEEENS1_10collective13CollectiveMmaINS1_34MainloopSm90TmaGmmaWarpSpecializedILi4ENS5_IJNS4_1CILi1EEENSA_ILi2EEESB_EEENS1_35KernelTmaWarpSpecializedCooperativeEEENS5_IJNSA_ILi256EEESG_NSA_ILi128EEEEEENS_10bfloat16_tENS5_IJlSB_lEEESJ_SK_NS4_8TiledMMAINS4_8MMA_AtomIJNS4_4SM904GMMA28MMA_64x256x16_F32BF16BF16_SSILNSO_5MajorE0ELSQ_0ELNSO_7ScaleInE1ELSR_1EEEEEENS4_6LayoutINS5_IJSC_SB_SB_EEENS5_IJSB_NSA_ILi0EEESW_EEEEENS5_IJNS4_10UnderscoreESZ_SZ_EEEEENS4_23SM90_TMA_LOAD_MULTICASTENS4_14ComposedLayoutINS4_7SwizzleILi3ELi4ELi3EEENS4_18smem_ptr_flag_bitsILi16EEENSU_INS5_IJNSA_ILi8EEENSA_ILi64EEEEEENS5_IJS19_SB_EEEEEEEvNS4_8identityENS4_13SM90_TMA_LOADES1D_vS1E_EENS_8epilogue10collective6detail29Sm90TmaWarpSpecializedAdapterINS1I_15DefaultEpilogueISJ_SK_SK_NS1H_6thread17LinearCombinationISJ_Li1EffLNS1M_9ScaleType4KindE0ELNS_15FloatRoundStyleE2ESJ_EENS1_15EpilogueDefaultEEEEEvvEEEEvNT_6ParamsE)
        .other          _ZN7cutlass13device_kernelINS_4gemm6kernel13GemmUniversalIN4cute5tupleIJiiiiEEENS1_10collective13CollectiveMmaINS1_34MainloopSm90TmaGmmaWarpSpecializedILi4ENS5_IJNS4_1CILi1EEENSA_ILi2EEESB_EEENS1_35KernelTmaWarpSpecializedCooperativeEEENS5_IJNSA_ILi256EEESG_NSA_ILi128EEEEEENS_10bfloat16_tENS5_IJlSB_lEEESJ_SK_NS4_8TiledMMAINS4_8MMA_AtomIJNS4_4SM904GMMA28MMA_64x256x16_F32BF16BF16_SSILNSO_5MajorE0ELSQ_0ELNSO_7ScaleInE1ELSR_1EEEEEENS4_6LayoutINS5_IJSC_SB_SB_EEENS5_IJSB_NSA_ILi0EEESW_EEEEENS5_IJNS4_10UnderscoreESZ_SZ_EEEEENS4_23SM90_TMA_LOAD_MULTICASTENS4_14ComposedLayoutINS4_7SwizzleILi3ELi4ELi3EEENS4_18smem_ptr_flag_bitsILi16EEENSU_INS5_IJNSA_ILi8EEENSA_ILi64EEEEEENS5_IJS19_SB_EEEEEEEvNS4_8identityENS4_13SM90_TMA_LOADES1D_vS1E_EENS_8epilogue10collective6detail29Sm90TmaWarpSpecializedAdapterINS1I_15DefaultEpilogueISJ_SK_SK_NS1H_6thread17LinearCombinationISJ_Li1EffLNS1M_9ScaleType4KindE0ELNS_15FloatRoundStyleE2ESJ_EENS1_15EpilogueDefaultEEEEEvvEEEEvNT_6ParamsE,@"STO_CUDA_ENTRY STV_DEFAULT"
_ZN7cutlass13device_kernelINS_4gemm6kernel13GemmUniversalIN4cute5tupleIJiiiiEEENS1_10collective13CollectiveMmaINS1_34MainloopSm90TmaGmmaWarpSpecializedILi4ENS5_IJNS4_1CILi1EEENSA_ILi2EEESB_EEENS1_35KernelTmaWarpSpecializedCooperativeEEENS5_IJNSA_ILi256EEESG_NSA_ILi128EEEEEENS_10bfloat16_tENS5_IJlSB_lEEESJ_SK_NS4_8TiledMMAINS4_8MMA_AtomIJNS4_4SM904GMMA28MMA_64x256x16_F32BF16BF16_SSILNSO_5MajorE0ELSQ_0ELNSO_7ScaleInE1ELSR_1EEEEEENS4_6LayoutINS5_IJSC_SB_SB_EEENS5_IJSB_NSA_ILi0EEESW_EEEEENS5_IJNS4_10UnderscoreESZ_SZ_EEEEENS4_23SM90_TMA_LOAD_MULTICASTENS4_14ComposedLayoutINS4_7SwizzleILi3ELi4ELi3EEENS4_18smem_ptr_flag_bitsILi16EEENSU_INS5_IJNSA_ILi8EEENSA_ILi64EEEEEENS5_IJS19_SB_EEEEEEEvNS4_8identityENS4_13SM90_TMA_LOADES1D_vS1E_EENS_8epilogue10collective6detail29Sm90TmaWarpSpecializedAdapterINS1I_15DefaultEpilogueISJ_SK_SK_NS1H_6thread17LinearCombinationISJ_Li1EffLNS1M_9ScaleType4KindE0ELNS_15FloatRoundStyleE2ESJ_EENS1_15EpilogueDefaultEEEEEvvEEEEvNT_6ParamsE:
[----:B------:R-:W0:Y:S02]  /*0000*/  LDC R1, c[0x0][0x28] ;  /* 0x00000a00ff017b82 */ /* 0x000e240000000800 */
[----:B0-----:R-:W-:Y:S01]  /*0010*/  VIADD R1, R1, 0xfffff308 ;  /* 0xfffff30801017836 */ /* 0x001fe20000000000 */
[----:B------:R-:W0:Y:S01]  /*0020*/  S2R R5, SR_TID.X ;  /* 0x0000000000057919 */ /* 0x000e220000002100 */
[----:B------:R-:W-:Y:S01]  /*0030*/  ELECT P0, URZ, PT ;  /* 0x00000000003f782f */ /* 0x000fe20003800000 */
[----:B------:R-:W-:Y:S01]  /*0040*/  BSSY B0, `(.L_x_0) ;  /* 0x0000015000007945 */ /* 0x000fe20003800000 */
[--C-:B0-----:R-:W-:Y:S02]  /*0050*/  SHF.R.U32.HI R0, RZ, 0x5, R5.reuse ;  /* 0x00000005ff007819 */ /* 0x101fe40000011605 */
[----:B------:R-:W-:-:S03]  /*0060*/  SHF.R.U32.HI R2, RZ, 0x7, R5 ;  /* 0x00000007ff027819 */ /* 0x000fc60000011605 */
[----:B------:R-:W0:Y:S04]  /*0070*/  SHFL.IDX PT, R3, R0, RZ, 0x1f ;  /* 0x00001fff00037589 */ /* 0x000e2800000e0000 */
[----:B------:R-:W1:Y:S01]  /*0080*/  SHFL.IDX PT, R2, R2, RZ, 0x1f ;  /* 0x00001fff02027589 */ /* 0x000e6200000e0000 */
[----:B0-----:R-:W-:Y:S02]  /*0090*/  R2UR UR9, R3 ;  /* 0x00000000030972ca */ /* 0x001fe400000e0000 */
[----:B-1----:R-:W-:-:S11]  /*00a0*/  R2UR UR5, R2 ;  /* 0x00000000020572ca */ /* 0x002fd600000e0000 */
[----:B------:R-:W-:Y:S02]  /*00b0*/  USHF.R.S32.HI UR4, URZ, 0x1f, UR9 ;  /* 0x0000001f3f047899 */ /* 0x000fe40008011409 */
[----:B------:R-:W-:Y:S02]  /*00c0*/  ISETP.NE.OR P0, PT, RZ, UR9, !P0 ;  /* 0x00000009ff007c0c */ /* 0x000fe4000c705670 */
[----:B------:R-:W-:-:S04]  /*00d0*/  ULEA.HI UR4, UR4, UR9, URZ, 0x2 ;  /* 0x0000000904047291 */ /* 0x000fc8000f8f103f */
[----:B------:R-:W-:-:S04]  /*00e0*/  ULOP3.LUT UR4, UR4, 0xfffffffc, URZ, 0xc0, !UPT ;  /* 0xfffffffc04047892 */ /* 0x000fc8000f8ec03f */
[----:B------:R-:W-:-:S03]  /*00f0*/  UIADD3 UR9, UR9, -UR4, URZ ;  /* 0x8000000409097290 */ /* 0x000fc6000fffe03f */
[----:B------:R-:W-:Y:S09]  /*0100*/  @P0 BRA `(.L_x_1) ;  /* 0x0000000000200947 */ /* 0x000ff20003800000 */
[----:B------:R-:W-:Y:S02]  /*0110*/  ULDC.64 UR6, c[0x0][0x198] ;  /* 0x0000660000067ab9 */ /* 0x000fe40000000a00 */
[----:B------:R-:W-:Y:S02]  /*0120*/  UIADD3 UR10, UP0, UR6, 0xf0, URZ ;  /* 0x000000f0060a7890 */ /* 0x000fe4000ff1e03f */
[----:B------:R-:W-:Y:S02]  /*0130*/  UIADD3 UR6, UP1, UR6, 0x1f0, URZ ;  /* 0x000001f006067890 */ /* 0x000fe4000ff3e03f */
[----:B------:R-:W-:Y:S02]  /*0140*/  UIADD3.X UR11, URZ, UR7, URZ, UP0, !UPT ;  /* 0x000000073f0b7290 */ /* 0x000fe400087fe43f */
[----:B------:R-:W-:-:S07]  /*0150*/  UIADD3.X UR7, URZ, UR7, URZ, UP1, !UPT ;  /* 0x000000073f077290 */ /* 0x000fce0008ffe43f */
[----:B------:R0:W-:Y:S02]  /*0160*/  UTMACCTL.PF [UR10] ;  /* 0x000000000a0079b9 */ /* 0x0001e40008040000 */
[----:B------:R0:W-:Y:S02]  /*0170*/  UTMACCTL.PF [UR6] ;  /* 0x00000000060079b9 */ /* 0x0001e40008040000 */
[----:B0-----:R-:W-:Y:S01]  /*0180*/  NOP ;  /* 0x0000000000007918 */ /* 0x001fe20000000000 */
.L_x_1:
[----:B------:R-:W-:Y:S05]  /*0190*/  BSYNC B0 ;  /* 0x0000000000007941 */ /* 0x000fea0003800000 */
.L_x_0:
[----:B------:R-:W0:Y:S01]  /*01a0*/  SHFL.IDX PT, R2, R0, RZ, 0x1f ;  /* 0x00001fff00027589 */ /* 0x000e2200000e0000 */
[----:B------:R-:W-:Y:S01]  /*01b0*/  UISETP.NE.AND UP0, UPT, UR9, 0x3, UPT ;  /* 0x000000030900788c */ /* 0x000fe2000bf05270 */
[----:B------:R-:W-:Y:S01]  /*01c0*/  ISETP.NE.AND P2, PT, RZ, UR5, PT ;  /* 0x00000005ff007c0c */ /* 0x000fe2000bf45270 */
[----:B------:R-:W-:Y:S02]  /*01d0*/  UIADD3 UR16, UR5, -0x1, URZ ;  /* 0xffffffff05107890 */ /* 0x000fe4000fffe03f */
[----:B------:R-:W-:Y:S02]  /*01e0*/  UISETP.EQ.OR UP0, UPT, UR9, URZ, !UP0 ;  /* 0x0000003f0900728c */ /* 0x000fe4000c702670 */
[----:B------:R-:W-:Y:S02]  /*01f0*/  UISETP.GE.U32.AND UP1, UPT, UR16, 0x2, UPT ;  /* 0x000000021000788c */ /* 0x000fe4000bf26070 */
[----:B------:R-:W-:-:S04]  /*0200*/  UISETP.EQ.AND UP0, UPT, UR5, URZ, UP0 ;  /* 0x0000003f0500728c */ /* 0x000fc80008702270 */
[----:B------:R-:W-:-:S04]  /*0210*/  USEL UR38, URZ, 0x1, !UP0 ;  /* 0x000000013f267887 */ /* 0x000fc8000c000000 */
[----:B------:R-:W-:Y:S01]  /*0220*/  USEL UR38, UR38, 0x2, UP1 ;  /* 0x0000000226267887 */ /* 0x000fe20008800000 */
[----:B0-----:R-:W-:-:S13]  /*0230*/  ISETP.NE.AND P0, PT, R2, RZ, PT ;  /* 0x000000ff0200720c */ /* 0x001fda0003f05270 */
[----:B------:R-:W-:Y:S05]  /*0240*/  @P0 BRA `(.L_x_2) ;  /* 0x0000000000580947 */ /* 0x000fea0003800000 */
[----:B------:R-:W0:Y:S01]  /*0250*/  S2UR UR8, SR_CgaCtaId ;  /* 0x00000000000879c3 */ /* 0x000e220000008800 */
[----:B------:R-:W-:Y:S01]  /*0260*/  UMOV UR4, 0x400 ;  /* 0x0000040000047882 */ /* 0x000fe20000000000 */
[----:B------:R-:W-:Y:S01]  /*0270*/  UMOV UR5, 0x1 ;  /* 0x0000000100057882 */ /* 0x000fe20000000000 */
[----:B------:R-:W-:Y:S01]  /*0280*/  UMOV UR6, 0x4 ;  /* 0x0000000400067882 */ /* 0x000fe20000000000 */
[----:B------:R-:W-:Y:S01]  /*0290*/  ELECT P0, URZ, PT ;  /* 0x00000000003f782f */ /* 0x000fe20003800000 */
[----:B------:R-:W-:-:S04]  /*02a0*/  UIADD3 UR6, -UR6, 0x100000, URZ ;  /* 0x0010000006067890 */ /* 0x000fc8000fffe13f */
[----:B------:R-:W-:Y:S02]  /*02b0*/  USHF.L.U32 UR7, UR6, 0xb, URZ ;  /* 0x0000000b06077899 */ /* 0x000fe4000800063f */
[----:B------:R-:W-:Y:S02]  /*02c0*/  USHF.L.U32 UR6, UR6, 0x1, URZ ;  /* 0x0000000106067899 */ /* 0x000fe4000800063f */
[----:B0-----:R-:W-:Y:S02]  /*02d0*/  ULEA UR8, UR8, UR4, 0x18 ;  /* 0x0000000408087291 */ /* 0x001fe4000f8ec03f */
[----:B------:R-:W-:-:S04]  /*02e0*/  UIADD3 UR4, -UR5, 0x100000, URZ ;  /* 0x0010000005047890 */ /* 0x000fc8000fffe13f */
[----:B------:R-:W-:Y:S02]  /*02f0*/  USHF.L.U32 UR5, UR4, 0xb, URZ ;  /* 0x0000000b04057899 */ /* 0x000fe4000800063f */
[----:B------:R-:W-:Y:S01]  /*0300*/  USHF.L.U32 UR4, UR4, 0x1, URZ ;  /* 0x0000000104047899 */ /* 0x000fe2000800063f */
[----:B------:R-:W0:Y:S11]  /*0310*/  FENCE.VIEW.ASYNC.S ;  /* 0x00000000000073c6 */ /* 0x000e360000000000 */
[----:B0-----:R0:W1:Y:S01]  /*0320*/  SYNCS.EXCH.64 URZ, [UR8], UR4 ;  /* 0x00000004083f75b2 */ /* 0x0010620008000100 */
[----:B------:R0:W2:Y:S01]  /*0330*/  SYNCS.EXCH.64 URZ, [UR8+0x20], UR6 ;  /* 0x00002006083f75b2 */ /* 0x0000a20008000100 */
[----:B------:R0:W3:Y:S01]  /*0340*/  SYNCS.EXCH.64 URZ, [UR8+0x8], UR4 ;  /* 0x00000804083f75b2 */ /* 0x0000e20008000100 */
[----:B------:R0:W4:Y:S01]  /*0350*/  SYNCS.EXCH.64 URZ, [UR8+0x28], UR6 ;  /* 0x00002806083f75b2 */ /* 0x0001220008000100 */
[----:B------:R0:W0:Y:S01]  /*0360*/  SYNCS.EXCH.64 URZ, [UR8+0x10], UR4 ;  /* 0x00001004083f75b2 */ /* 0x0000220008000100 */
[----:B------:R0:W0:Y:S01]  /*0370*/  SYNCS.EXCH.64 URZ, [UR8+0x30], UR6 ;  /* 0x00003006083f75b2 */ /* 0x0000220008000100 */
[----:B------:R0:W0:Y:S01]  /*0380*/  SYNCS.EXCH.64 URZ, [UR8+0x18], UR4 ;  /* 0x00001804083f75b2 */ /* 0x0000220008000100 */
[----:B------:R0:W0:Y:S01]  /*0390*/  SYNCS.EXCH.64 URZ, [UR8+0x38], UR6 ;  /* 0x00003806083f75b2 */ /* 0x0000220008000100 */
[----:B------:R-:W-:Y:S01]  /*03a0*/  NOP ;  /* 0x0000000000007918 */ /* 0x000fe20000000000 */
.L_x_2:
[----:B------:R-:W5:Y:S01]  /*03b0*/  S2UR UR10, SR_CTAID.Y ;  /* 0x00000000000a79c3 */ /* 0x000f620000002600 */
[----:B------:R-:W1:Y:S01]  /*03c0*/  SHFL.IDX PT, R0, R0, RZ, 0x1f ;  /* 0x00001fff00007589 */ /* 0x000e6200000e0000 */
[----:B------:R-:W-:Y:S02]  /*03d0*/  SHF.R.S32.HI R3, RZ, 0x1f, R5 ;  /* 0x0000001fff037819 */ /* 0x000fe40000011405 */
[----:B------:R-:W-:Y:S02]  /*03e0*/  ELECT P0, URZ, PT ;  /* 0x00000000003f782f */ /* 0x000fe40003800000 */
[----:B------:R-:W-:Y:S01]  /*03f0*/  SHF.R.S32.HI R7, RZ, 0x1f, R2 ;  /* 0x0000001fff077819 */ /* 0x000fe20000011402 */
[----:B0-----:R-:W-:Y:S01]  /*0400*/  ULDC UR4, c[0x0][0x154] ;  /* 0x0000550000047ab9 */ /* 0x001fe20000000800 */
[----:B------:R-:W-:Y:S01]  /*0410*/  LEA.HI R3, R3, R5, RZ, 0x7 ;  /* 0x0000000503037211 */ /* 0x000fe200078f38ff */
[----:B------:R-:W-:Y:S01]  /*0420*/  ULDC UR11, c[0x0][0x148] ;  /* 0x00005200000b7ab9 */ /* 0x000fe20000000800 */
[----:B------:R-:W0:Y:S01]  /*0430*/  S2UR UR13, SR_CTAID.X ;  /* 0x00000000000d79c3 */ /* 0x000e220000002500 */
[----:B------:R-:W-:Y:S01]  /*0440*/  LEA.HI R7, R7, R2, RZ, 0x2 ;  /* 0x0000000207077211 */ /* 0x000fe200078f10ff */
[----:B------:R-:W-:Y:S01]  /*0450*/  NOP ;  /* 0x0000000000007918 */ /* 0x000fe20000000000 */
[----:B------:R-:W-:Y:S01]  /*0460*/  LOP3.LUT R3, R3, 0xffffff80, RZ, 0xc0, !PT ;  /* 0xffffff8003037812 */ /* 0x000fe200078ec0ff */
[----:B------:R-:W-:Y:S01]  /*0470*/  NOP ;  /* 0x0000000000007918 */ /* 0x000fe20000000000 */
[----:B------:R-:W-:-:S03]  /*0480*/  LOP3.LUT R7, R7, 0x3ffffffc, RZ, 0xc0, !PT ;  /* 0x3ffffffc07077812 */ /* 0x000fc600078ec0ff */
[----:B------:R-:W-:Y:S01]  /*0490*/  IMAD.IADD R3, R5, 0x1, -R3 ;  /* 0x0000000105037824 */ /* 0x000fe200078e0a03 */
[----:B------:R-:W-:Y:S02]  /*04a0*/  IADD3 R2, R2, -R7, RZ ;  /* 0x8000000702027210 */ /* 0x000fe40007ffe0ff */
[----:B-----5:R-:W-:Y:S02]  /*04b0*/  I2FP.F32.U32 R4, UR10 ;  /* 0x0000000a00047c45 */ /* 0x020fe40008201000 */
[----:B-1----:R-:W-:Y:S02]  /*04c0*/  ISETP.NE.OR P0, PT, R0, RZ, !P0 ;  /* 0x000000ff0000720c */ /* 0x002fe40004705670 */
[----:B------:R-:W-:Y:S01]  /*04d0*/  SHF.R.S32.HI R0, RZ, 0x1f, R3 ;  /* 0x0000001fff007819 */ /* 0x000fe20000011403 */
[----:B------:R-:W-:Y:S01]  /*04e0*/  FMUL R8, R4, UR4 ;  /* 0x0000000404087c20 */ /* 0x000fe20008400000 */
[----:B------:R-:W-:Y:S01]  /*04f0*/  ULDC UR4, c[0x0][0x150] ;  /* 0x0000540000047ab9 */ /* 0x000fe20000000800 */
[----:B0-----:R-:W-:-:S02]  /*0500*/  I2FP.F32.U32 R4, UR13 ;  /* 0x0000000d00047c45 */ /* 0x001fc40008201000 */
[----:B------:R-:W-:Y:S02]  /*0510*/  LEA.HI R0, R0, R3, RZ, 0x3 ;  /* 0x0000000300007211 */ /* 0x000fe400078f18ff */
[----:B------:R-:W0:Y:S01]  /*0520*/  F2I.U32.TRUNC.NTZ R8, R8 ;  /* 0x0000000800087305 */ /* 0x000e22000020f000 */
[----:B------:R-:W-:Y:S01]  /*0530*/  FMUL R6, R4, UR4 ;  /* 0x0000000404067c20 */ /* 0x000fe20008400000 */
[--C-:B------:R-:W-:Y:S02]  /*0540*/  SHF.R.S32.HI R4, RZ, 0x3, R0.reuse ;  /* 0x00000003ff047819 */ /* 0x100fe40000011400 */
[----:B------:R-:W-:Y:S01]  /*0550*/  VOTEU.ALL UP0, P0 ;  /* 0x00000000003f7886 */ /* 0x000fe20000000000 */
[----:B------:R-:W-:Y:S01]  /*0560*/  SHF.R.S32.HI R5, RZ, 0x1f, R0 ;  /* 0x0000001fff057819 */ /* 0x000fe20000011400 */
[----:B------:R-:W-:Y:S01]  /*0570*/  UMOV UR4, 0x20 ;  /* 0x0000002000047882 */ /* 0x000fe20000000000 */
[----:B------:R-:W1:Y:S01]  /*0580*/  LDC R0, c[0x0][0x140] ;  /* 0x00005000ff007b82 */ /* 0x000e620000000800 */
[----:B------:R-:W5:Y:S01]  /*0590*/  F2I.U32.TRUNC.NTZ R6, R6 ;  /* 0x0000000600067305 */ /* 0x000f62000020f000 */
[----:B------:R-:W-:Y:S01]  /*05a0*/  LEA.HI R5, R5, R4, RZ, 0x2 ;  /* 0x0000000405057211 */ /* 0x000fe200078f10ff */
[----:B------:R-:W-:Y:S01]  /*05b0*/  @!UP0 UMOV UR7, 0x400 ;  /* 0x0000040000078882 */ /* 0x000fe20000000000 */
[----:B------:R-:W-:-:S04]  /*05c0*/  @!UP0 UIADD3 UR4, -UR4, 0x100000, URZ ;  /* 0x0010000004048890 */ /* 0x000fc8000fffe13f */
[----:B------:R-:W-:Y:S02]  /*05d0*/  @!UP0 USHF.L.U32 UR5, UR4, 0xb, URZ ;  /* 0x0000000b04058899 */ /* 0x000fe4000800063f */
[----:B------:R-:W-:Y:S01]  /*05e0*/  @!UP0 USHF.L.U32 UR4, UR4, 0x1, URZ ;  /* 0x0000000104048899 */ /* 0x000fe2000800063f */
[----:B------:R-:W-:Y:S01]  /*05f0*/  LOP3.LUT R5, R5, 0xfffffffc, RZ, 0xc0, !PT ;  /* 0xfffffffc05057812 */ /* 0x000fe200078ec0ff */
[----:B------:R-:W-:Y:S01]  /*0600*/  VOTEU.ALL UP1, P0 ;  /* 0x00000000003f7886 */ /* 0x000fe20000020000 */
[----:B------:R-:W2:Y:S01]  /*0610*/  @!UP0 S2UR UR8, SR_CgaCtaId ;  /* 0x00000000000889c3 */ /* 0x000ea20000008800 */
[----:B0-----:R-:W-:Y:S02]  /*0620*/  R2UR UR12, R8 ;  /* 0x00000000080c72ca */ /* 0x001fe400000e0000 */
[----:B------:R-:W-:-:S04]  /*0630*/  IMAD.IADD R5, R4, 0x1, -R5 ;  /* 0x0000000104057824 */ /* 0x000fc800078e0a05 */
[----:B------:R-:W-:Y:S01]  /*0640*/  IMAD R2, R2, 0x4, R5 ;  /* 0x0000000402027824 */ /* 0x000fe200078e0205 */
[----:B-----5:R-:W-:-:S03]  /*0650*/  R2UR UR6, R6 ;  /* 0x00000000060672ca */ /* 0x020fc600000e0000 */
[----:B------:R-:W-:-:S03]  /*0660*/  IMAD.SHL.U32 R5, R2, 0x4, RZ ;  /* 0x0000000402057824 */ /* 0x000fc600078e00ff */
[----:B------:R-:W-:Y:S02]  /*0670*/  UIADD3 UR12, -UR12, URZ, URZ ;  /* 0x0000003f0c0c7290 */ /* 0x000fe4000fffe13f */
[----:B------:R-:W-:Y:S02]  /*0680*/  LOP3.LUT R152, R2, 0xc, R5, 0x78, !PT ;  /* 0x0000000c02987812 */ /* 0x000fe400078e7805 */
[----:B------:R-:W-:Y:S01]  /*0690*/  UIMAD UR14, UR11, UR12, UR10 ;  /* 0x0000000c0b0e72a4 */ /* 0x000fe2000f8e020a */
[----:B-1----:R-:W-:Y:S02]  /*06a0*/  ISETP.EQ.U32.AND P3, PT, R0, 0x1, PT ;  /* 0x000000010000780c */ /* 0x002fe40003f62070 */
[----:B------:R-:W-:Y:S02]  /*06b0*/  UIADD3 UR6, -UR6, URZ, URZ ;  /* 0x0000003f06067290 */ /* 0x000fe4000fffe13f */
[----:B--2---:R-:W-:Y:S01]  /*06c0*/  @!UP0 ULEA UR7, UR8, UR7, 0x18 ;  /* 0x0000000708078291 */ /* 0x004fe2000f8ec03f */
[----:B------:R-:W-:Y:S01]  /*06d0*/  ISETP.NE.AND P1, PT, R152, UR14, PT ;  /* 0x0000000e98007c0c */ /* 0x000fe2000bf25270 */
[----:B------:R-:W-:Y:S01]  /*06e0*/  VOTEU.ALL UP0, P0 ;  /* 0x00000000003f7886 */ /* 0x000fe20000000000 */
[----:B------:R-:W-:Y:S01]  /*06f0*/  ULDC UR8, c[0x0][0x144] ;  /* 0x0000510000087ab9 */ /* 0x000fe20000000800 */
[----:B------:R-:W-:Y:S01]  /*0700*/  LOP3.LUT P0, RZ, R3, 0x7, RZ, 0xc0, !PT ;  /* 0x0000000703ff7812 */ /* 0x000fe2000780c0ff */
[----:B------:R-:W-:-:S03]  /*0710*/  UIMAD UR8, UR8, UR6, UR13 ;  /* 0x00000006080872a4 */ /* 0x000fc6000f8e020d */
[----:B------:R-:W-:-:S03]  /*0720*/  ISETP.LT.U32.AND P0, PT, R152, 0x2, !P0 ;  /* 0x000000029800780c */ /* 0x000fc60004701070 */
[----:B------:R-:W-:Y:S01]  /*0730*/  ISETP.EQ.OR P1, PT, RZ, UR8, !P1 ;  /* 0x00000008ff007c0c */ /* 0x000fe2000cf22670 */
[----:B------:R-:W0:Y:S02]  /*0740*/  FENCE.VIEW.ASYNC.S ;  /* 0x00000000000073c6 */ /* 0x000e240000000000 */
[----:B0-----:R0:W1:Y:S01]  /*0750*/  @!UP0 SYNCS.EXCH.64 URZ, [UR7+0x50], UR4 ;  /* 0x00005004073f85b2 */ /* 0x0010620008000100 */
[----:B------:R-:W-:-:S04]  /*0760*/  PLOP3.LUT P0, PT, P0, P1, PT, 0x80, 0x0 ;  /* 0x000000000000781c */ /* 0x000fc80000703070 */
[----:B------:R-:W-:Y:S01]  /*0770*/  P2R R17, PR, RZ, 0x1 ;  /* 0x00000001ff117803 */ /* 0x000fe20000000000 */
[----:B------:R0:W2:Y:S01]  /*0780*/  @!UP1 SYNCS.EXCH.64 URZ, [UR7+0x58], UR4 ;  /* 0x00005804073f95b2 */ /* 0x0000a20008000100 */
[----:B------:R-:W-:Y:S01]  /*0790*/  NOP ;  /* 0x0000000000007918 */ /* 0x000fe20000000000 */
[----:B------:R-:W-:Y:S06]  /*07a0*/  @!P3 BRA `(.L_x_3) ;  /* 0x000000000008b947 */ /* 0x000fec0003800000 */
[----:B-1234-:R-:W-:Y:S01]  /*07b0*/  UCGABAR_ARV ;  /* 0x00000000000079c7 */ /* 0x01efe20008000000 */
[----:B------:R-:W-:Y:S05]  /*07c0*/  BRA `(.L_x_4) ;  /* 0x0000000000047947 */ /* 0x000fea0003800000 */
.L_x_3:
[----:B-1234-:R-:W-:Y:S01]  /*07d0*/  NOP ;  /* 0x0000000000007918 */ /* 0x01efe20000000000 */
.L_x_4:
[----:B0-----:R-:W-:Y:S01]  /*07e0*/  ULDC UR4, c[0x0][0x65c] ;  /* 0x0001970000047ab9 */ /* 0x001fe20000000800 */
[----:B------:R-:W-:Y:S01]  /*07f0*/  UMOV UR5, URZ ;  /* 0x0000003f00057c82 */ /* 0x000fe20008000000 */
[----:B------:R-:W-:-:S03]  /*0800*/  UISETP.NE.AND UP0, UPT, UR4, 0x1, UPT ;  /* 0x000000010400788c */ /* 0x000fc6000bf05270 */
[----:B------:R-:W-:Y:S01]  /*0810*/  UMOV UR4, UR13 ;  /* 0x0000000d00047c82 */ /* 0x000fe20008000000 */
[----:B------:R-:W-:Y:S02]  /*0820*/  UP2UR UR39, UPR, URZ, 0x1 ;  /* 0x000000013f277883 */ /* 0x000fe40008000000 */
[----:B------:R-:W-:Y:S02]  /*0830*/  PLOP3.LUT P0, PT, PT, PT, UP0, 0x80, 0x0 ;  /* 0x000000000000781c */ /* 0x000fe40003f0f008 */
[----:B------:R-:W-:Y:S02]  /*0840*/  PLOP3.LUT P1, PT, PT, PT, UP0, 0x80, 0x0 ;  /* 0x000000000000781c */ /* 0x000fe40003f2f008 */
[----:B------:R-:W-:Y:S01]  /*0850*/  PLOP3.LUT P5, PT, PT, PT, UP0, 0x80, 0x0 ;  /* 0x000000000000781c */ /* 0x000fe20003faf008 */
[----:B------:R-:W-:Y:S01]  /*0860*/  @UP0 ULDC UR14, c[0x0][0x10] ;  /* 0x00000400000e0ab9 */ /* 0x000fe20000000800 */
[----:B------:R-:W-:Y:S01]  /*0870*/  @UP0 UMOV UR6, UR10 ;  /* 0x0000000a00060c82 */ /* 0x000fe20008000000 */
[----:B------:R-:W-:Y:S01]  /*0880*/  @UP0 UMOV UR7, URZ ;  /* 0x0000003f00070c82 */ /* 0x000fe20008000000 */
[----:B------:R-:W-:Y:S01]  /*0890*/  PLOP3.LUT P4, PT, PT, PT, UP0, 0x80, 0x0 ;  /* 0x000000000000781c */ /* 0x000fe20003f8f008 */
[----:B------:R-:W-:-:S03]  /*08a0*/  @UP0 UIMAD.WIDE.U32 UR14, UR13, UR14, UR6 ;  /* 0x0000000e0d0e02a5 */ /* 0x000fc6000f8e0006 */
[----:B------:R-:W-:Y:S01]  /*08b0*/  @!UP0 ULDC UR7, c[0x0][0xc] ;  /* 0x0000030000078ab9 */ /* 0x000fe20000000800 */
[----:B------:R-:W-:Y:S01]  /*08c0*/  @UP0 UMOV UR6, URZ ;  /* 0x0000003f00060c82 */ /* 0x000fe20008000000 */
[----:B------:R-:W-:Y:S01]  /*08d0*/  @!UP0 UIMAD.WIDE.U32 UR4, UR10, UR7, UR4 ;  /* 0x000000070a0482a5 */ /* 0x000fe2000f8e0004 */
[----:B------:R-:W-:Y:S01]  /*08e0*/  IMAD.U32 R2, RZ, RZ, UR14 ;  /* 0x0000000eff027e24 */ /* 0x000fe2000f8e00ff */
[----:B------:R-:W-:Y:S02]  /*08f0*/  @UP0 UIADD3 UR6, UR15, UR6, URZ ;  /* 0x000000060f060290 */ /* 0x000fe4000fffe03f */
[----:B------:R-:W-:Y:S01]  /*0900*/  MOV R3, UR15 ;  /* 0x0000000f00037c02 */ /* 0x000fe20008000f00 */
[----:B------:R-:W-:Y:S01]  /*0910*/  @P0 IMAD.MOV.U32 R7, RZ, RZ, R2 ;  /* 0x000000ffff070224 */ /* 0x000fe200078e0002 */
[----:B------:R-:W-:Y:S01]  /*0920*/  MOV R3, UR5 ;  /* 0x0000000500037c02 */ /* 0x000fe20008000f00 */
[----:B------:R-:W-:Y:S02]  /*0930*/  IMAD.U32 R5, RZ, RZ, UR5 ;  /* 0x00000005ff057e24 */ /* 0x000fe4000f8e00ff */
[----:B------:R-:W-:-:S02]  /*0940*/  IMAD.U32 R2, RZ, RZ, UR4 ;  /* 0x00000004ff027e24 */ /* 0x000fc4000f8e00ff */
[----:B------:R-:W-:Y:S01]  /*0950*/  @P1 IMAD.U32 R6, RZ, RZ, UR6 ;  /* 0x00000006ff061e24 */ /* 0x000fe2000f8e00ff */
[----:B------:R-:W-:Y:S01]  /*0960*/  @!P5 MOV R6, R5 ;  /* 0x000000050006d202 */ /* 0x000fe20000000f00 */
[----:B------:R-:W-:Y:S02]  /*0970*/  @!P4 IMAD.MOV.U32 R7, RZ, RZ, R2 ;  /* 0x000000ffff07c224 */ /* 0x000fe400078e0002 */
[----:B------:R-:W-:Y:S02]  /*0980*/  IMAD.U32 R4, RZ, RZ, UR4 ;  /* 0x00000004ff047e24 */ /* 0x000fe4000f8e00ff */
[----:B------:R0:W-:Y:S04]  /*0990*/  STL [R1+0x200], R6 ;  /* 0x0002000601007387 */ /* 0x0001e80000100800 */
[----:B------:R0:W-:Y:S01]  /*09a0*/  STL [R1+0x204], R7 ;  /* 0x0002040701007387 */ /* 0x0001e20000100800 */
[----:B------:R-:W-:Y:S05]  /*09b0*/  @!P3 BRA `(.L_x_5) ;  /* 0x00000000000cb947 */ /* 0x000fea0003800000 */
[----:B------:R-:W-:Y:S01]  /*09c0*/  UCGABAR_WAIT ;  /* 0x0000000000007dc7 */ /* 0x000fe20008000000 */
[----:B------:R-:W-:Y:S01]  /*09d0*/  CCTL.IVALL ;  /* 0x00000000ff00798f */ /* 0x000fe20002000000 */
[----:B------:R-:W-:Y:S05]  /*09e0*/  BRA `(.L_x_6) ;  /* 0x0000000000047947 */ /* 0x000fea0003800000 */
.L_x_5:
[----:B------:R-:W-:Y:S06]  /*09f0*/  BAR.SYNC.DEFER_BLOCKING 0x0 ;  /* 0x0000000000007b1d */ /* 0x000fec0000010000 */
.L_x_6:
[----:B------:R-:W-:Y:S05]  /*0a00*/  @!P2 BRA `(.L_x_7) ;  /* 0x000002200010a947 */ /* 0x000fea0003800000 */
[----:B------:R-:W-:-:S06]  /*0a10*/  UISETP.GT.U32.AND UP0, UPT, UR16, 0x1, UPT ;  /* 0x000000011000788c */ /* 0x000fcc000bf04070 */
[----:B------:R-:W-:-:S13]  /*0a20*/  PLOP3.LUT P0, PT, PT, PT, UP0, 0x80, 0x0 ;  /* 0x000000000000781c */ /* 0x000fda0003f0f008 */
[----:B------:R-:W-:Y:S05]  /*0a30*/  @P0 EXIT ;  /* 0x000000000000094d */ /* 0x000fea0003800000 */
[----:B------:R-:W-:Y:S01]  /*0a40*/  ULDC.64 UR4, c[0x0][0x650] ;  /* 0x0001940000047ab9 */ /* 0x000fe20000000a00 */
[----:B------:R-:W-:Y:S01]  /*0a50*/  UMOV UR40, 0xffffffff ;  /* 0xffffffff00287882 */ /* 0x000fe20000000000 */
[----:B------:R-:W-:Y:S01]  /*0a60*/  ISETP.GE.U32.AND P0, PT, R7, UR4, PT ;  /* 0x0000000407007c0c */ /* 0x000fe2000bf06070 */
[----:B------:R-:W-:Y:S01]  /*0a70*/  UMOV UR41, 0xffffffff ;  /* 0xffffffff00297882 */ /* 0x000fe20000000000 */
[----:B------:R-:W-:Y:S01]  /*0a80*/  UMOV UR42, 0xffffffff ;  /* 0xffffffff002a7882 */ /* 0x000fe20000000000 */
[----:B------:R-:W-:Y:S02]  /*0a90*/  PRMT R0, RZ, 0x7610, R0 ;  /* 0x00007610ff007816 */ /* 0x000fe40000000000 */
[----:B------:R-:W-:-:S13]  /*0aa0*/  ISETP.GE.U32.AND.EX P0, PT, R6, UR5, PT, P0 ;  /* 0x0000000506007c0c */ /* 0x000fda000bf06100 */
[----:B------:R-:W-:Y:S05]  /*0ab0*/  @P0 BRA `(.L_x_8) ;  /* 0x0000000400480947 */ /* 0x000fea0003800000 */
[----:B------:R-:W-:Y:S01]  /*0ac0*/  ULDC.64 UR16, c[0x0][0x628] ;  /* 0x00018a0000107ab9 */ /* 0x000fe20000000a00 */
[C---:B------:R-:W-:Y:S01]  /*0ad0*/  R2UR UR19, R7.reuse ;  /* 0x00000000071372ca */ /* 0x040fe200000e0000 */
[----:B------:R-:W-:Y:S01]  /*0ae0*/  ULDC UR18, c[0x0][0x630] ;  /* 0x00018c0000127ab9 */ /* 0x000fe20000000800 */
[----:B------:R-:W-:Y:S02]  /*0af0*/  ISETP.NE.U32.AND P0, PT, RZ, UR16, PT ;  /* 0x00000010ff007c0c */ /* 0x000fe4000bf05070 */
[----:B------:R-:W-:Y:S02]  /*0b00*/  R2UR UR4, R7 ;  /* 0x00000000070472ca */ /* 0x000fe400000e0000 */
[----:B------:R-:W-:Y:S02]  /*0b10*/  ISETP.NE.AND.EX P0, PT, RZ, UR17, PT, P0 ;  /* 0x00000011ff007c0c */ /* 0x000fe4000bf05300 */
[----:B------:R-:W-:-:S11]  /*0b20*/  R2UR UR5, R6 ;  /* 0x00000000060572ca */ /* 0x000fd600000e0000 */
[----:B------:R-:W-:Y:S05]  /*0b30*/  @!P0 BRA `(.L_x_9) ;  /* 0x0000000000308947 */ /* 0x000fea0003800000 */
[----:B------:R-:W-:Y:S01]  /*0b40*/  R2UR UR4, R7 ;  /* 0x00000000070472ca */ /* 0x000fe200000e0000 */
[----:B------:R-:W-:Y:S01]  /*0b50*/  ULDC UR9, c[0x0][0x634] ;  /* 0x00018d0000097ab9 */ /* 0x000fe20000000800 */
[----:B------:R-:W-:-:S11]  /*0b60*/  R2UR UR13, R6 ;  /* 0x00000000060d72ca */ /* 0x000fd600000e0000 */
[----:B------:R-:W-:-:S04]  /*0b70*/  UIADD3 UR9, UP0, UR4, UR9, URZ ;  /* 0x0000000904097290 */ /* 0x000fc8000ff1e03f */
[----:B------:R-:W-:-:S04]  /*0b80*/  UIADD3.X UR13, URZ, UR13, URZ, UP0, !UPT ;  /* 0x0000000d3f0d7290 */ /* 0x000fc800087fe43f */
[----:B------:R-:W-:-:S04]  /*0b90*/  UIMAD.WIDE.U32 UR4, UR13, UR16, URZ ;  /* 0x000000100d0472a5 */ /* 0x000fc8000f8e003f */
[----:B------:R-:W-:Y:S02]  /*0ba0*/  UIMAD.WIDE.U32 UR6, UP0, UR9, UR17, UR4 ;  /* 0x00000011090672a5 */ /* 0x000fe4000f800004 */
[----:B------:R-:W-:Y:S02]  /*0bb0*/  UIMAD.WIDE.U32 UR4, UR9, UR16, URZ ;  /* 0x00000010090472a5 */ /* 0x000fe4000f8e003f */
[----:B------:R-:W-:Y:S02]  /*0bc0*/  UIADD3.X UR15, URZ, URZ, URZ, UP0, !UPT ;  /* 0x0000003f3f0f7290 */ /* 0x000fe400087fe43f */
[----:B------:R-:W-:Y:S01]  /*0bd0*/  UIADD3 URZ, UP0, UR5, UR6, URZ ;  /* 0x00000006053f7290 */ /* 0x000fe2000ff1e03f */
[----:B------:R-:W-:-:S03]  /*0be0*/  UMOV UR14, UR7 ;  /* 0x00000007000e7c82 */ /* 0x000fc60008000000 */
[----:B------:R-:W-:-:S12]  /*0bf0*/  UIMAD.WIDE.U32.X UR4, UR13, UR17, UR14, UP0 ;  /* 0x000000110d0472a5 */ /* 0x000fd800080e040e */
.L_x_9:
[----:B------:R-:W-:Y:S01]  /*0c00*/  USHF.R.U64 UR42, UR4, UR18, UR5 ;  /* 0x00000012042a7299 */ /* 0x000fe20008001205 */
[----:B------:R-:W-:Y:S01]  /*0c10*/  R2UR UR7, R6 ;  /* 0x00000000060772ca */ /* 0x000fe200000e0000 */
[----:B------:R-:W-:Y:S02]  /*0c20*/  USHF.R.U32.HI UR4, URZ, UR18, UR5 ;  /* 0x000000123f047299 */ /* 0x000fe40008011605 */
[----:B------:R-:W-:Y:S01]  /*0c30*/  UIADD3 UR5, UP0, URZ, -UR42, URZ ;  /* 0x8000002a3f057290 */ /* 0x000fe2000ff1e03f */
[----:B------:R-:W-:Y:S01]  /*0c40*/  ULDC.64 UR14, c[0x0][0x620] ;  /* 0x00018800000e7ab9 */ /* 0x000fe20000000a00 */
[----:B------:R-:W-:Y:S02]  /*0c50*/  UMOV UR6, UR19 ;  /* 0x0000001300067c82 */ /* 0x000fe40008000000 */
[----:B------:R-:W-:Y:S01]  /*0c60*/  UIADD3.X UR4, URZ, ~UR4, URZ, UP0, !UPT ;  /* 0x800000043f047290 */ /* 0x000fe200087fe43f */
[----:B------:R-:W-:Y:S01]  /*0c70*/  ULDC UR9, c[0x0][0x618] ;  /* 0x0001860000097ab9 */ /* 0x000fe20000000800 */
[----:B------:R-:W-:-:S02]  /*0c80*/  UIMAD UR12, UR11, UR12, UR10 ;  /* 0x0000000c0b0c72a4 */ /* 0x000fc4000f8e020a */
[----:B------:R-:W-:Y:S02]  /*0c90*/  UIMAD UR4, UR4, UR14, URZ ;  /* 0x0000000e040472a4 */ /* 0x000fe4000f8e023f */
[----:B------:R-:W-:Y:S02]  /*0ca0*/  UIMAD.WIDE.U32 UR6, UR5, UR14, UR6 ;  /* 0x0000000e050672a5 */ /* 0x000fe4000f8e0006 */
[----:B------:R-:W-:Y:S01]  /*0cb0*/  UIMAD UR4, UR5, UR15, UR4 ;  /* 0x0000000f050472a4 */ /* 0x000fe2000f8e0204 */
[----:B------:R-:W-:Y:S01]  /*0cc0*/  ULDC UR10, c[0x0][0x608] ;  /* 0x00018200000a7ab9 */ /* 0x000fe20000000800 */
[----:B------:R-:W-:Y:S02]  /*0cd0*/  ULDC UR18, c[0x0][0x658] ;  /* 0x0001960000127ab9 */ /* 0x000fe40000000800 */
[----:B------:R-:W-:Y:S01]  /*0ce0*/  UIADD3 UR7, UR7, UR4, URZ ;  /* 0x0000000407077290 */ /* 0x000fe2000fffe03f */
[----:B------:R-:W-:Y:S02]  /*0cf0*/  UMOV UR11, 0xffffffff ;  /* 0xffffffff000b7882 */ /* 0x000fe40000000000 */
[----:B------:R-:W-:Y:S01]  /*0d00*/  ULDC.64 UR4, c[0x0][0x640] ;  /* 0x0001900000047ab9 */ /* 0x000fe20000000a00 */
[----:B------:R-:W-:Y:S01]  /*0d10*/  USHF.R.U64 UR16, UR6, UR9, UR7 ;  /* 0x0000000906107299 */ /* 0x000fe20008001207 */
[----:B------:R-:W-:Y:S01]  /*0d20*/  ISETP.NE.U32.AND P0, PT, RZ, UR4, PT ;  /* 0x00000004ff007c0c */ /* 0x000fe2000bf05070 */
[----:B------:R-:W-:-:S02]  /*0d30*/  USHF.R.U32.HI UR7, URZ, UR9, UR7 ;  /* 0x000000093f077299 */ /* 0x000fc40008011607 */
[----:B------:R-:W-:Y:S01]  /*0d40*/  USHF.L.U32 UR6, UR11, UR18, URZ ;  /* 0x000000120b067299 */ /* 0x000fe2000800063f */
[----:B------:R-:W-:Y:S01]  /*0d50*/  ISETP.NE.AND.EX P0, PT, RZ, UR5, PT, P0 ;  /* 0x00000005ff007c0c */ /* 0x000fe2000bf05300 */
[----:B------:R-:W-:Y:S02]  /*0d60*/  USHF.R.U64 UR22, UR16, UR10, UR7 ;  /* 0x0000000a10167299 */ /* 0x000fe40008001207 */
[----:B------:R-:W-:Y:S02]  /*0d70*/  USHF.R.U32.HI UR7, URZ, UR10, UR7 ;  /* 0x0000000a3f077299 */ /* 0x000fe40008011607 */
[----:B------:R-:W-:Y:S02]  /*0d80*/  UISETP.NE.AND UP1, UPT, UR39, URZ, UPT ;  /* 0x0000003f2700728c */ /* 0x000fe4000bf25270 */
[----:B------:R-:W-:Y:S01]  /*0d90*/  USHF.R.U64 UR23, UR22, UR18, UR7 ;  /* 0x0000001216177299 */ /* 0x000fe20008001207 */
[----:B------:R-:W-:Y:S01]  /*0da0*/  ULDC UR17, c[0x0][0x600] ;  /* 0x0001800000117ab9 */ /* 0x000fe20000000800 */
[----:B------:R-:W-:-:S02]  /*0db0*/  ULOP3.LUT UR13, URZ, UR6, URZ, 0x33, !UPT ;  /* 0x000000063f0d7292 */ /* 0x000fc4000f8e333f */
[----:B------:R-:W-:Y:S02]  /*0dc0*/  UIADD3 UR15, UR17, -0x1, URZ ;  /* 0xffffffff110f7890 */ /* 0x000fe4000fffe03f */
[----:B------:R-:W-:Y:S02]  /*0dd0*/  USEL UR12, UR8, UR12, !UP1 ;  /* 0x0000000c080c7287 */ /* 0x000fe4000c800000 */
[----:B------:R-:W-:Y:S01]  /*0de0*/  USHF.R.U32.HI UR7, URZ, UR18, UR7 ;  /* 0x000000123f077299 */ /* 0x000fe20008011607 */
[----:B------:R-:W-:Y:S01]  /*0df0*/  ULDC UR19, c[0x0][0x648] ;  /* 0x0001920000137ab9 */ /* 0x000fe20000000800 */
[----:B------:R-:W-:Y:S01]  /*0e00*/  ULDC UR20, c[0x0][0x638] ;  /* 0x00018e0000147ab9 */ /* 0x000fe20000000800 */
[----:B------:R-:W-:Y:S01]  /*0e10*/  UMOV UR21, 0x1 ;  /* 0x0000000100157882 */ /* 0x000fe20000000000 */
[----:B------:R-:W-:Y:S01]  /*0e20*/  UMOV UR6, UR23 ;  /* 0x0000001700067c82 */ /* 0x000fe20008000000 */
[----:B------:R-:W-:Y:S07]  /*0e30*/  @!P0 BRA `(.L_x_10) ;  /* 0x0000000000308947 */ /* 0x000fee0003800000 */
[----:B------:R-:W-:Y:S02]  /*0e40*/  ULDC UR10, c[0x0][0x64c] ;  /* 0x00019300000a7ab9 */ /* 0x000fe40000000800 */
        /* <DEDUP_REMOVED lines=8> */
[----:B------:R-:W-:-:S07]  /*0ed0*/  UIMAD.WIDE.U32.X UR4, UR14, UR5, UR10, UP0 ;  /* 0x000000050e0472a5 */ /* 0x000fce00080e040a */
[----:B------:R-:W-:Y:S01]  /*0ee0*/  UMOV UR6, UR4 ;  /* 0x0000000400067c82 */ /* 0x000fe20008000000 */
[----:B------:R-:W-:-:S05]  /*0ef0*/  UMOV UR7, UR5 ;  /* 0x0000000500077c82 */ /* 0x000fca0008000000 */
.L_x_10:
[----:B------:R-:W-:Y:S01]  /*0f00*/  USHF.R.U64 UR5, UR6, UR19, UR7 ;  /* 0x0000001306057299 */ /* 0x000fe20008001207 */
[----:B------:R-:W-:Y:S01]  /*0f10*/  IMAD.MOV.U32 R0, RZ, RZ, 0x1 ;  /* 0x00000001ff007424 */ /* 0x000fe200078e00ff */
[----:B------:R-:W-:Y:S02]  /*0f20*/  USHF.L.U32 UR4, UR21, UR18, URZ ;  /* 0x0000001215047299 */ /* 0x000fe4000800063f */
[----:B------:R-:W-:Y:S02]  /*0f30*/  ULOP3.LUT UR13, UR22, UR13, URZ, 0xc0, !UPT ;  /* 0x0000000d160d7292 */ /* 0x000fe4000f8ec03f */
[----:B------:R-:W-:Y:S02]  /*0f40*/  UIADD3 UR6, -UR5, URZ, URZ ;  /* 0x0000003f05067290 */ /* 0x000fe4000fffe13f */
[----:B------:R-:W-:Y:S02]  /*0f50*/  UIMAD UR13, UR4, UR5, UR13 ;  /* 0x00000005040d72a4 */ /* 0x000fe4000f8e020d */
[----:B------:R-:W-:-:S02]  /*0f60*/  ULOP3.LUT UR15, UR16, UR15, URZ, 0xc0, !UPT ;  /* 0x0000000f100f7292 */ /* 0x000fc4000f8ec03f */
[----:B------:R-:W-:Y:S01]  /*0f70*/  UIMAD UR4, UR6, UR20, UR23 ;  /* 0x00000014060472a4 */ /* 0x000fe2000f8e0217 */
[----:B------:R-:W-:Y:S01]  /*0f80*/  ULDC UR5, c[0x0][0x610] ;  /* 0x0001840000057ab9 */ /* 0x000fe20000000800 */
[----:B------:R-:W-:Y:S02]  /*0f90*/  UISETP.NE.AND UP0, UPT, UR39, URZ, UPT ;  /* 0x0000003f2700728c */ /* 0x000fe4000bf05270 */
[----:B------:R-:W-:Y:S02]  /*0fa0*/  UIMAD UR12, UR13, UR5, UR12 ;  /* 0x000000050d0c72a4 */ /* 0x000fe4000f8e020c */
[----:B------:R-:W-:-:S04]  /*0fb0*/  UIMAD UR4, UR4, UR17, UR15 ;  /* 0x00000011040472a4 */ /* 0x000fc8000f8e020f */
[----:B------:R-:W-:Y:S02]  /*0fc0*/  USEL UR41, UR4, UR12, !UP0 ;  /* 0x0000000c04297287 */ /* 0x000fe4000c000000 */
[----:B------:R-:W-:-:S12]  /*0fd0*/  USEL UR40, UR12, UR4, !UP0 ;  /* 0x000000040c287287 */ /* 0x000fd8000c000000 */
.L_x_8:
[----:B------:R-:W-:-:S08]  /*0fe0*/  NOP ;  /* 0x0000000000007918 */ /* 0x000fd00000000000 */
[----:B------:R-:W1:Y:S02]  /*0ff0*/  USETMAXREG.TRY_ALLOC.CTAPOOL UP0, 0xf0 ;  /* 0x000000f0000079c8 */ /* 0x000e640008000600 */
[----:B-1----:R-:W-:-:S13]  /*1000*/  PLOP3.LUT P0, PT, PT, PT, UP0, 0x80, 0x0 ;  /* 0x000000000000781c */ /* 0x002fda0003f0f008 */
[----:B------:R-:W-:Y:S05]  /*1010*/  @!P0 BRA `(.L_x_8) ;  /* 0xfffffffc00f08947 */ /* 0x000fea000383ffff */
[----:B------:R-:W-:Y:S01]  /*1020*/  ULDC.64 UR4, c[0x0][0x598] ;  /* 0x0001660000047ab9 */ /* 0x000fe20000000a00 */
[----:B------:R-:W-:Y:S01]  /*1030*/  ULDC.64 UR44, c[0x0][0x208] ;  /* 0x00008200002c7ab9 */ /* 0x000fe20000000a00 */
[----:B------:R-:W-:-:S04]  /*1040*/  ISETP.NE.U32.AND P0, PT, RZ, UR4, PT ;  /* 0x00000004ff007c0c */ /* 0x000fc8000bf05070 */
[----:B------:R-:W-:-:S13]  /*1050*/  ISETP.NE.AND.EX P0, PT, RZ, UR5, PT, P0 ;  /* 0x00000005ff007c0c */ /* 0x000fda000bf05300 */
[----:B------:R-:W-:Y:S05]  /*1060*/  @!P0 BRA `(.L_x_11) ;  /* 0x00000000001c8947 */ /* 0x000fea0003800000 */
[----:B------:R-:W1:Y:S02]  /*1070*/  LDC.64 R2, c[0x0][0x598] ;  /* 0x00016600ff027b82 */ /* 0x000e640000000a00 */
[----:B-1----:R-:W2:Y:S02]  /*1080*/  LDG.E.64 R2, desc[UR44][R2.64] ;  /* 0x0000002c02027981 */ /* 0x002ea4000c1e1b00 */
[----:B--2---:R-:W-:-:S04]  /*1090*/  ISETP.NE.U32.AND P0, PT, R2, RZ, PT ;  /* 0x000000ff0200720c */ /* 0x004fc80003f05070 */
[----:B------:R-:W-:-:S13]  /*10a0*/  ISETP.NE.AND.EX P0, PT, R3, RZ, PT, P0 ;  /* 0x000000ff0300720c */ /* 0x000fda0003f05300 */
[----:B------:R-:W-:Y:S05]  /*10b0*/  @!P0 BRA `(.L_x_11) ;  /* 0x0000000000088947 */ /* 0x000fea0003800000 */
[----:B------:R1:W5:Y:S01]  /*10c0*/  LD.E R2, desc[UR44][R2.64] ;  /* 0x0000002c02027980 */ /* 0x000362000c101900 */
[----:B------:R-:W-:Y:S05]  /*10d0*/  BRA `(.L_x_12) ;  /* 0x0000000000247947 */ /* 0x000fea0003800000 */
.L_x_11:
[----:B------:R-:W-:Y:S02]  /*10e0*/  ULDC.64 UR4, c[0x0][0x588] ;  /* 0x0001620000047ab9 */ /* 0x000fe40000000a00 */
[----:B------:R-:W-:-:S04]  /*10f0*/  ISETP.NE.U32.AND P0, PT, RZ, UR4, PT ;  /* 0x00000004ff007c0c */ /* 0x000fc8000bf05070 */
[----:B------:R-:W-:-:S13]  /*1100*/  ISETP.NE.AND.EX P0, PT, RZ, UR5, PT, P0 ;  /* 0x00000005ff007c0c */ /* 0x000fda000bf05300 */
[----:B------:R-:W-:Y:S05]  /*1110*/  @!P0 BRA `(.L_x_13) ;  /* 0x00000000000c8947 */ /* 0x000fea0003800000 */
[----:B------:R-:W1:Y:S02]  /*1120*/  LDC.64 R2, c[0x0][0x588] ;  /* 0x00016200ff027b82 */ /* 0x000e640000000a00 */
[----:B-1----:R2:W5:Y:S01]  /*1130*/  LDG.E R2, desc[UR44][R2.64] ;  /* 0x0000002c02027981 */ /* 0x002562000c1e1900 */
[----:B------:R-:W-:Y:S05]  /*1140*/  BRA `(.L_x_12) ;  /* 0x0000000000087947 */ /* 0x000fea0003800000 */
.L_x_13:
[----:B------:R-:W-:Y:S02]  /*1150*/  ULDC UR4, c[0x0][0x580] ;  /* 0x0001600000047ab9 */ /* 0x000fe40000000800 */
[----:B------:R-:W-:-:S07]  /*1160*/  IMAD.U32 R2, RZ, RZ, UR4 ;  /* 0x00000004ff027e24 */ /* 0x000fce000f8e00ff */
.L_x_12:
[----:B------:R-:W-:Y:S02]  /*1170*/  ULDC.64 UR4, c[0x0][0x5a0] ;  /* 0x0001680000047ab9 */ /* 0x000fe40000000a00 */
[----:B------:R-:W-:-:S04]  /*1180*/  ISETP.NE.U32.AND P0, PT, RZ, UR4, PT ;  /* 0x00000004ff007c0c */ /* 0x000fc8000bf05070 */
[----:B------:R-:W-:-:S13]  /*1190*/  ISETP.NE.AND.EX P0, PT, RZ, UR5, PT, P0 ;  /* 0x00000005ff007c0c */ /* 0x000fda000bf05300 */
[----:B------:R-:W-:Y:S05]  /*11a0*/  @!P0 BRA `(.L_x_14) ;  /* 0x00000000001c8947 */ /* 0x000fea0003800000 */
[----:B------:R-:W3:Y:S02]  /*11b0*/  LDC.64 R4, c[0x0][0x5a0] ;  /* 0x00016800ff047b82 */ /* 0x000ee40000000a00 */
[----:B---3--:R-:W3:Y:S02]  /*11c0*/  LDG.E.64 R4, desc[UR44][R4.64] ;  /* 0x0000002c04047981 */ /* 0x008ee4000c1e1b00 */
[----:B---3--:R-:W-:-:S04]  /*11d0*/  ISETP.NE.U32.AND P0, PT, R4, RZ, PT ;  /* 0x000000ff0400720c */ /* 0x008fc80003f05070 */
[----:B------:R-:W-:-:S13]  /*11e0*/  ISETP.NE.AND.EX P0, PT, R5, RZ, PT, P0 ;  /* 0x000000ff0500720c */ /* 0x000fda0003f05300 */
[----:B------:R-:W-:Y:S05]  /*11f0*/  @!P0 BRA `(.L_x_14) ;  /* 0x0000000000088947 */ /* 0x000fea0003800000 */
[----:B------:R3:W5:Y:S01]  /*1200*/  LD.E R16, desc[UR44][R4.64] ;  /* 0x0000002c04107980 */ /* 0x000762000c101900 */
[----:B------:R-:W-:Y:S05]  /*1210*/  BRA `(.L_x_15) ;  /* 0x0000000000247947 */ /* 0x000fea0003800000 */
.L_x_14:
[----:B------:R-:W-:Y:S02]  /*1220*/  ULDC.64 UR4, c[0x0][0x590] ;  /* 0x0001640000047ab9 */ /* 0x000fe40000000a00 */
[----:B------:R-:W-:-:S04]  /*1230*/  ISETP.NE.U32.AND P0, PT, RZ, UR4, PT ;  /* 0x00000004ff007c0c */ /* 0x000fc8000bf05070 */
[----:B------:R-:W-:-:S13]  /*1240*/  ISETP.NE.AND.EX P0, PT, RZ, UR5, PT, P0 ;  /* 0x00000005ff007c0c */ /* 0x000fda000bf05300 */
[----:B------:R-:W-:Y:S05]  /*1250*/  @!P0 BRA `(.L_x_16) ;  /* 0x00000000000c8947 */ /* 0x000fea0003800000 */
[----:B------:R-:W3:Y:S02]  /*1260*/  LDC.64 R4, c[0x0][0x590] ;  /* 0x00016400ff047b82 */ /* 0x000ee40000000a00 */
[----:B---3--:R4:W5:Y:S01]  /*1270*/  LDG.E R16, desc[UR44][R4.64] ;  /* 0x0000002c04107981 */ /* 0x008962000c1e1900 */
[----:B------:R-:W-:Y:S05]  /*1280*/  BRA `(.L_x_15) ;  /* 0x0000000000087947 */ /* 0x000fea0003800000 */
.L_x_16:
[----:B------:R-:W-:Y:S02]  /*1290*/  ULDC UR4, c[0x0][0x584] ;  /* 0x0001610000047ab9 */ /* 0x000fe40000000800 */
[----:B------:R-:W-:-:S07]  /*12a0*/  IMAD.U32 R16, RZ, RZ, UR4 ;  /* 0x00000004ff107e24 */ /* 0x000fce000f8e00ff */
.L_x_15:
[----:B------:R-:W-:-:S13]  /*12b0*/  LOP3.LUT P0, RZ, R0, 0xff, RZ, 0xc0, !PT ;  /* 0x000000ff00ff7812 */ /* 0x000fda000780c0ff */
[----:B------:R-:W-:Y:S05]  /*12c0*/  @!P0 EXIT ;  /* 0x000000000000894d */ /* 0x000fea0003800000 */
[----:B------:R-:W-:Y:S01]  /*12d0*/  ULDC UR4, c[0x0][0x28c] ;  /* 0x0000a30000047ab9 */ /* 0x000fe20000000800 */
[----:B------:R-:W-:Y:S01]  /*12e0*/  UMOV UR36, URZ ;  /* 0x0000003f00247c82 */ /* 0x000fe20008000000 */
[----:B------:R-:W-:Y:S01]  /*12f0*/  UIADD3 UR4, UR4, 0x7f, URZ ;  /* 0x0000007f04047890 */ /* 0x000fe2000fffe03f */
[----:B------:R-:W-:-:S03]  /*1300*/  UMOV UR37, URZ ;  /* 0x0000003f00257c82 */ /* 0x000fc60008000000 */
[----:B------:R-:W-:-:S04]  /*1310*/  USHF.R.S32.HI UR5, URZ, 0x1f, UR4 ;  /* 0x0000001f3f057899 */ /* 0x000fc80008011404 */
[----:B------:R-:W-:-:S04]  /*1320*/  ULEA.HI UR5, UR5, UR4, URZ, 0x7 ;  /* 0x0000000405057291 */ /* 0x000fc8000f8f383f */
[----:B------:R-:W-:-:S12]  /*1330*/  USHF.R.S32.HI UR43, URZ, 0x7, UR5 ;  /* 0x000000073f2b7899 */ /* 0x000fd80008011405 */
.L_x_544:
[----:B------:R-:W0:Y:S01]  /*1340*/  S2R R0, SR_TID.X ;  /* 0x0000000000007919 */ /* 0x000e220000002100 */
[----:B-1----:R-:W1:Y:S01]  /*1350*/  S2UR UR7, SR_CgaCtaId ;  /* 0x00000000000779c3 */ /* 0x002e620000008800 */
[----:B------:R-:W-:Y:S02]  /*1360*/  UMOV UR6, 0x400 ;  /* 0x0000040000067882 */ /* 0x000fe40000000000 */
[----:B-1----:R-:W-:Y:S01]  /*1370*/  ULEA UR6, UR7, UR6, 0x18 ;  /* 0x0000000607067291 */ /* 0x002fe2000f8ec03f */
[----:B0-----:R-:W-:-:S04]  /*1380*/  LOP3.LUT R0, R0, 0x80, RZ, 0xc0, !PT ;  /* 0x0000008000007812 */ /* 0x001fc800078ec0ff */
[----:B------:R-:W-:-:S06]  /*1390*/  SHF.R.U32.HI R0, RZ, 0x7, R0 ;  /* 0x00000007ff007819 */ /* 0x000fcc0000011600 */
[----:B------:R-:W0:Y:S02]  /*13a0*/  SHFL.IDX PT, R0, R0, RZ, 0x1f ;  /* 0x00001fff00007589 */ /* 0x000e2400000e0000 */
[----:B0-----:R-:W-:-:S13]  /*13b0*/  R2UR UR4, R0 ;  /* 0x00000000000472ca */ /* 0x001fda00000e0000 */
[----:B------:R-:W-:-:S04]  /*13c0*/  ULEA.HI UR5, UR4, UR4, URZ, 0x1 ;  /* 0x0000000404057291 */ /* 0x000fc8000f8f083f */
[----:B------:R-:W-:-:S04]  /*13d0*/  ULOP3.LUT UR5, UR5, 0x7fffe, URZ, 0xc0, !UPT ;  /* 0x0007fffe05057892 */ /* 0x000fc8000f8ec03f */
[----:B------:R-:W-:-:S03]  /*13e0*/  UIADD3 UR5, UR4, -UR5, URZ ;  /* 0x8000000504057290 */ /* 0x000fc6000fffe03f */
[----:B------:R-:W-:Y:S01]  /*13f0*/  ULDC UR4, c[0x0][0x28c] ;  /* 0x0000a30000047ab9 */ /* 0x000fe20000000800 */
[----:B------:R-:W-:Y:S01]  /*1400*/  ULEA UR5, UR5, UR6, 0xd ;  /* 0x0000000605057291 */ /* 0x000fe2000f8e683f */
[----:B------:R-:W-:-:S03]  /*1410*/  ISETP.LT.AND P0, PT, RZ, UR4, PT ;  /* 0x00000004ff007c0c */ /* 0x000fc6000bf01270 */
[----:B------:R-:W-:-:S04]  /*1420*/  UIADD3 UR5, UR5, 0x100, URZ ;  /* 0x0000010005057890 */ /* 0x000fc8000fffe03f */
[----:B------:R-:W-:-:S04]  /*1430*/  USHF.R.U32.HI UR5, URZ, 0x4, UR5 ;  /* 0x000000043f057899 */ /* 0x000fc80008011605 */
[----:B------:R-:W-:Y:S02]  /*1440*/  ULOP3.LUT UR46, UR5, 0x3fff, URZ, 0xc0, !UPT ;  /* 0x00003fff052e7892 */ /* 0x000fe4000f8ec03f */
[----:B---3--:R-:W-:Y:S10]  /*1450*/  @P0 BRA `(.L_x_17) ;  /* 0x0000000000400947 */ /* 0x008ff40003800000 */
[----:B------:R-:W-:Y:S01]  /*1460*/  MOV R0, 0x0 ;  /* 0x0000000000007802 */ /* 0x000fe20000000f00 */
[----:B------:R-:W-:Y:S01]  /*1470*/  ULDC.64 UR4, c[0x4][0x68] ;  /* 0x01001a0000047ab9 */ /* 0x000fe20000000a00 */
[----:B------:R-:W-:Y:S01]  /*1480*/  ULDC.64 UR6, c[0x4][0x8] ;  /* 0x0100020000067ab9 */ /* 0x000fe20000000a00 */
[----:B---34-:R-:W-:Y:S01]  /*1490*/  MOV R4, UR4 ;  /* 0x0000000400047c02 */ /* 0x018fe20008000f00 */
[----:B------:R0:W1:Y:S01]  /*14a0*/  LDC.64 R14, c[0x4][R0] ;  /* 0x01000000000e7b82 */ /* 0x0000620000000a00 */
[----:B------:R-:W-:Y:S01]  /*14b0*/  IMAD.U32 R5, RZ, RZ, UR5 ;  /* 0x00000005ff057e24 */ /* 0x000fe2000f8e00ff */
[----:B------:R-:W-:Y:S01]  /*14c0*/  ULDC.64 UR4, c[0x4][0x70] ;  /* 0x01001c0000047ab9 */ /* 0x000fe20000000a00 */
[----:B------:R-:W-:Y:S01]  /*14d0*/  MOV R10, UR6 ;  /* 0x00000006000a7c02 */ /* 0x000fe20008000f00 */
[----:B------:R-:W-:Y:S01]  /*14e0*/  IMAD.U32 R6, RZ, RZ, UR4 ;  /* 0x00000004ff067e24 */ /* 0x000fe2000f8e00ff */
[----:B------:R-:W-:Y:S01]  /*14f0*/  MOV R13, RZ ;  /* 0x000000ff000d7202 */ /* 0x000fe20000000f00 */
[----:B------:R-:W-:-:S02]  /*1500*/  IMAD.U32 R7, RZ, RZ, UR5 ;  /* 0x00000005ff077e24 */ /* 0x000fc4000f8e00ff */
[----:B------:R-:W-:Y:S02]  /*1510*/  IMAD.U32 R11, RZ, RZ, UR7 ;  /* 0x00000007ff0b7e24 */ /* 0x000fe4000f8e00ff */
[----:B------:R-:W-:Y:S02]  /*1520*/  IMAD.MOV.U32 R8, RZ, RZ, 0x1e1 ;  /* 0x000001e1ff087424 */ /* 0x000fe400078e00ff */
[----:B0-----:R-:W-:-:S07]  /*1530*/  IMAD.MOV.U32 R12, RZ, RZ, 0x1 ;  /* 0x00000001ff0c7424 */ /* 0x001fce00078e00ff */
[----:B------:R-:W-:-:S07]  /*1540*/  LEPC R20, `(.L_x_17) ;  /* 0x000000001014794e */ /* 0x000fce0000000000 */
[----:B-12--5:R-:W-:Y:S05]  /*1550*/  CALL.ABS.NOINC R14 ;  /* 0x000000000e007343 */ /* 0x026fea0003c00000 */
.L_x_17:
[----:B------:R-:W-:-:S06]  /*1560*/  ULOP3.LUT UR4, UR38, 0x1, URZ, 0xfc, !UPT ;  /* 0x0000000126047892 */ /* 0x000fcc000f8efc3f */
[----:B------:R-:W-:-:S05]  /*1570*/  IMAD.U32 R0, RZ, RZ, UR4 ;  /* 0x00000004ff007e24 */ /* 0x000fca000f8e00ff */
[----:B------:R-:W-:-:S13]  /*1580*/  ISETP.NE.AND P0, PT, R0, 0x3, PT ;  /* 0x000000030000780c */ /* 0x000fda0003f05270 */
[----:B------:R-:W-:Y:S05]  /*1590*/  @!P0 BRA `(.L_x_18) ;  /* 0x0000000000048947 */ /* 0x000fea0003800000 */
[----:B------:R-:W-:Y:S01]  /*15a0*/  BPT.TRAP 0x1 ;  /* 0x000000040000795c */ /* 0x000fe20000300000 */
.L_x_18:
[----:B------:R-:W0:Y:S01]  /*15b0*/  S2UR UR5, SR_CgaCtaId ;  /* 0x00000000000579c3 */ /* 0x000e220000008800 */
[----:B------:R-:W-:Y:S01]  /*15c0*/  UMOV UR4, 0x400 ;  /* 0x0000040000047882 */ /* 0x000fe20000000000 */
[----:B--2---:R-:W-:Y:S02]  /*15d0*/  IMAD.U32 R3, RZ, RZ, UR36 ;  /* 0x00000024ff037e24 */ /* 0x004fe4000f8e00ff */
[----:B---34-:R-:W-:-:S03]  /*15e0*/  IMAD.U32 R5, RZ, RZ, UR37 ;  /* 0x00000025ff057e24 */ /* 0x018fc6000f8e00ff */
[----:B------:R-:W-:Y:S01]  /*15f0*/  SHF.L.U32 R3, R3, 0x1f, RZ ;  /* 0x0000001f03037819 */ /* 0x000fe200000006ff */
[----:B0-----:R-:W-:-:S06]  /*1600*/  ULEA UR4, UR5, UR4, 0x18 ;  /* 0x0000000405047291 */ /* 0x001fcc000f8ec03f */
[----:B------:R-:W-:-:S05]  /*1610*/  MOV R0, UR4 ;  /* 0x0000000400007c02 */ /* 0x000fca0008000f00 */
[----:B------:R-:W-:-:S04]  /*1620*/  IMAD R4, R5, 0x8, R0 ;  /* 0x0000000805047824 */ /* 0x000fc800078e0200 */
[----:B------:R0:W1:Y:S01]  /*1630*/  SYNCS.PHASECHK.TRANS64.TRYWAIT P1, [R4+URZ], R3 ;  /* 0x00000003040075a7 */ /* 0x000062000802017f */
[----:B------:R-:W-:Y:S05]  /*1640*/  @!P0 BRA `(.L_x_19) ;  /* 0x0000000000048947 */ /* 0x000fea0003800000 */
[----:B------:R-:W-:Y:S01]  /*1650*/  BPT.TRAP 0x1 ;  /* 0x000000040000795c */ /* 0x000fe20000300000 */
.L_x_19:
[----:B-1----:R-:W-:Y:S05]  /*1660*/  @P1 BRA `(.L_x_20) ;  /* 0x0000000000081947 */ /* 0x002fea0003800000 */
[----:B------:R-:W1:Y:S02]  /*1670*/  SYNCS.PHASECHK.TRANS64.TRYWAIT P1, [R4+URZ], R3 ;  /* 0x00000003040075a7 */ /* 0x000e64000802017f */
[----:B-1----:R-:W-:Y:S05]  /*1680*/  @!P1 BRA `(.L_x_21) ;  /* 0x0000022800ec9947 */ /* 0x002fea0003800000 */
.L_x_20:
[----:B------:R-:W-:-:S04]  /*1690*/  UISETP.LT.AND UP0, UPT, UR43, 0x1, UPT ;  /* 0x000000012b00788c */ /* 0x000fc8000bf01270 */
[----:B------:R-:W-:-:S06]  /*16a0*/  USEL UR4, UR43, 0x1, UP0 ;  /* 0x000000012b047887 */ /* 0x000fcc0008000000 */
[----:B01----:R-:W-:Y:S01]  /*16b0*/  IMAD.U32 R3, RZ, RZ, UR4 ;  /* 0x00000004ff037e24 */ /* 0x003fe2000f8e00ff */
[----:B------:R-:W-:Y:S05]  /*16c0*/  WARPSYNC.ALL ;  /* 0x0000000000007948 */ /* 0x000fea0003800000 */
[----:B------:R-:W-:-:S04]  /*16d0*/  IADD3 R3, -R3, UR43, RZ ;  /* 0x0000002b03037c10 */ /* 0x000fc8000fffe1ff */
[----:B------:R-:W-:Y:S02]  /*16e0*/  ISETP.GE.AND P1, PT, R3, 0x1, PT ;  /* 0x000000010300780c */ /* 0x000fe40003f26270 */
[----:B------:R-:W-:Y:S01]  /*16f0*/  R2UR UR4, R0 ;  /* 0x00000000000472ca */ /* 0x000fe200000e0000 */
[----:B------:R-:W-:Y:S01]  /*1700*/  WARPGROUP.ARRIVE ;  /* 0x00000000000079c5 */ /* 0x000fe20000000000 */
[----:B------:R-:W-:Y:S01]  /*1710*/  UMOV UR9, 0x40000040 ;  /* 0x4000004000097882 */ /* 0x000fe20000000000 */
[----:B------:R-:W-:Y:S01]  /*1720*/  UMOV UR11, 0x40000040 ;  /* 0x40000040000b7882 */ /* 0x000fe20000000000 */
[----:B------:R0:W-:Y:S01]  /*1730*/  STL [R1+0x2c8], R17 ;  /* 0x0002c81101007387 */ /* 0x0001e20000100800 */
[----:B------:R-:W-:Y:S01]  /*1740*/  UMOV UR15, UR11 ;  /* 0x0000000b000f7c82 */ /* 0x000fe20008000000 */
[----:B------:R-:W-:Y:S02]  /*1750*/  UMOV UR13, 0x40000040 ;  /* 0x40000040000d7882 */ /* 0x000fe40000000000 */
[----:B-----5:R-:W-:Y:S04]  /*1760*/  STL [R1+0x2c4], R16 ;  /* 0x0002c41001007387 */ /* 0x020fe80000100800 */
[----:B------:R-:W-:Y:S01]  /*1770*/  STL [R1+0x2c0], R3 ;  /* 0x0002c00301007387 */ /* 0x000fe20000100800 */
[----:B------:R-:W-:-:S03]  /*1780*/  UIADD3 UR4, UR4, 0x40100, URZ ;  /* 0x0004010004047890 */ /* 0x000fc6000fffe03f */
[----:B------:R-:W-:Y:S01]  /*1790*/  STL [R1+0x2bc], R2 ;  /* 0x0002bc0201007387 */ /* 0x000fe20000100800 */
[----:B------:R-:W-:-:S03]  /*17a0*/  USHF.R.U32.HI UR4, URZ, 0x4, UR4 ;  /* 0x000000043f047899 */ /* 0x000fc60008011604 */
[----:B------:R1:W-:Y:S01]  /*17b0*/  STL [R1+0x2cc], R0 ;  /* 0x0002cc0001007387 */ /* 0x0003e20000100800 */
[----:B------:R-:W-:Y:S02]  /*17c0*/  ULOP3.LUT UR5, UR4, 0x3fff, URZ, 0xc0, !UPT ;  /* 0x00003fff04057892 */ /* 0x000fe4000f8ec03f */
[----:B------:R-:W-:Y:S02]  /*17d0*/  ULOP3.LUT UR4, UR46, 0x10000, URZ, 0xfc, !UPT ;  /* 0x000100002e047892 */ /* 0x000fe4000f8efc3f */
[----:B------:R-:W-:Y:S02]  /*17e0*/  ULOP3.LUT UR5, UR5, 0x10000, URZ, 0xfc, !UPT ;  /* 0x0001000005057892 */ /* 0x000fe4000f8efc3f */
[----:B------:R-:W-:Y:S02]  /*17f0*/  ULEA UR8, UR37, UR4, 0xc ;  /* 0x0000000425087291 */ /* 0x000fe4000f8e603f */
[----:B------:R-:W-:Y:S02]  /*1800*/  ULEA UR6, UR37, UR5, 0xc ;  /* 0x0000000525067291 */ /* 0x000fe4000f8e603f */
[----:B------:R-:W-:-:S05]  /*1810*/  UIADD3 UR12, UR8, 0x400, URZ ;  /* 0x00000400080c7890 */ /* 0x000fca000fffe03f */
[----:B------:R-:W-:Y:S02]  /*1820*/  UMOV UR10, UR6 ;  /* 0x00000006000a7c82 */ /* 0x000fe40008000000 */
[----:B------:R-:W-:Y:S01]  /*1830*/  HGMMA.64x256x16.F32.BF16 R24, gdesc[UR8], RZ, !UPT, gsb0 ;  /* 0x03e00000081879f0 */ /* 0x000fe2000c0018ff */
[----:B------:R-:W-:Y:S02]  /*1840*/  UMOV UR14, UR10 ;  /* 0x0000000a000e7c82 */ /* 0x000fe40008000000 */
[----:B------:R-:W-:Y:S02]  /*1850*/  WARPGROUP.DEPBAR.LE gsb0, 0x0 ;  /* 0x00008000000079c5 */ /* 0x000fe40000010000 */
[----:B------:R-:W-:Y:S01]  /*1860*/  STL.64 [R1], R24 ;  /* 0x0000001801007387 */ /* 0x000fe20000100a00 */
[----:B------:R-:W-:Y:S01]  /*1870*/  IMAD.MOV.U32 R235, RZ, RZ, R46 ;  /* 0x000000ffffeb7224 */ /* 0x000fe200078e002e */
[----:B------:R-:W-:Y:S01]  /*1880*/  MOV R234, R47 ;  /* 0x0000002f00ea7202 */ /* 0x000fe20000000f00 */
[----:B------:R-:W-:Y:S01]  /*1890*/  IMAD.MOV.U32 R233, RZ, RZ, R48 ;  /* 0x000000ffffe97224 */ /* 0x000fe200078e0030 */
[----:B------:R-:W-:Y:S01]  /*18a0*/  STL.64 [R1+0x8], R26 ;  /* 0x0000081a01007387 */ /* 0x000fe20000100a00 */
        /* <DEDUP_REMOVED lines=59> */
[----:B0-----:R-:W-:Y:S01]  /*1c60*/  MOV R17, R135 ;  /* 0x0000008700117202 */ /* 0x001fe20000000f00 */
[----:B------:R-:W-:Y:S01]  /*1c70*/  IMAD.MOV.U32 R173, RZ, RZ, R89 ;  /* 0x000000ffffad7224 */ /* 0x000fe200078e0059 */
[----:B------:R-:W-:Y:S01]  /*1c80*/  MOV R13, R139 ;  /* 0x0000008b000d7202 */ /* 0x000fe20000000f00 */
[----:B------:R-:W-:Y:S01]  /*1c90*/  IMAD.MOV.U32 R174, RZ, RZ, R90 ;  /* 0x000000ffffae7224 */ /* 0x000fe200078e005a */
[----:B------:R-:W-:Y:S01]  /*1ca0*/  MOV R9, R143 ;  /* 0x0000008f00097202 */ /* 0x000fe20000000f00 */
[----:B------:R-:W-:Y:S01]  /*1cb0*/  IMAD.MOV.U32 R176, RZ, RZ, R92 ;  /* 0x000000ffffb07224 */ /* 0x000fe200078e005c */
[----:B------:R-:W-:Y:S01]  /*1cc0*/  MOV R5, R147 ;  /* 0x0000009300057202 */ /* 0x000fe20000000f00 */
[----:B------:R-:W-:Y:S01]  /*1cd0*/  IMAD.MOV.U32 R177, RZ, RZ, R93 ;  /* 0x000000ffffb17224 */ /* 0x000fe200078e005d */
[----:B------:R0:W-:Y:S01]  /*1ce0*/  STL.64 [R1+0x50], R44 ;  /* 0x0000502c01007387 */ /* 0x0001e20000100a00 */
[----:B------:R-:W-:Y:S01]  /*1cf0*/  IMAD.MOV.U32 R178, RZ, RZ, R94 ;  /* 0x000000ffffb27224 */ /* 0x000fe200078e005e */
[----:B-1----:R-:W-:Y:S01]  /*1d00*/  MOV R0, R151 ;  /* 0x0000009700007202 */ /* 0x002fe20000000f00 */
[----:B------:R-:W-:Y:S01]  /*1d10*/  IMAD.MOV.U32 R180, RZ, RZ, R96 ;  /* 0x000000ffffb47224 */ /* 0x000fe200078e0060 */
[----:B------:R-:W-:Y:S01]  /*1d20*/  STL [R1+0xaf0], R152 ;  /* 0x000af09801007387 */ /* 0x000fe20000100800 */
[----:B------:R-:W-:-:S02]  /*1d30*/  IMAD.MOV.U32 R181, RZ, RZ, R97 ;  /* 0x000000ffffb57224 */ /* 0x000fc400078e0061 */
[----:B------:R-:W-:Y:S02]  /*1d40*/  IMAD.MOV.U32 R182, RZ, RZ, R98 ;  /* 0x000000ffffb67224 */ /* 0x000fe400078e0062 */
[----:B------:R-:W-:Y:S02]  /*1d50*/  IMAD.MOV.U32 R184, RZ, RZ, R100 ;  /* 0x000000ffffb87224 */ /* 0x000fe400078e0064 */
[----:B------:R-:W-:Y:S02]  /*1d60*/  IMAD.MOV.U32 R185, RZ, RZ, R101 ;  /* 0x000000ffffb97224 */ /* 0x000fe400078e0065 */
[----:B------:R-:W-:Y:S02]  /*1d70*/  IMAD.MOV.U32 R186, RZ, RZ, R102 ;  /* 0x000000ffffba7224 */ /* 0x000fe400078e0066 */
[----:B------:R-:W-:Y:S02]  /*1d80*/  IMAD.MOV.U32 R188, RZ, RZ, R104 ;  /* 0x000000ffffbc7224 */ /* 0x000fe400078e0068 */
        /* <DEDUP_REMOVED lines=35> */
[----:B0-----:R-:W-:-:S06]  /*1fc0*/  WARPGROUP.ARRIVE ;  /* 0x00000000000079c5 */ /* 0x001fcc0000000000 */
[----:B------:R-:W-:Y:S03]  /*1fd0*/  HGMMA.64x256x16.F32.BF16 R24, gdesc[UR12], RZ, !UPT, gsb0 ;  /* 0x03e000000c1879f0 */ /* 0x000fe6000c0018ff */
[----:B------:R-:W-:Y:S02]  /*1fe0*/  WARPGROUP.DEPBAR.LE gsb0, 0x0 ;  /* 0x00008000000079c5 */ /* 0x000fe40000010000 */
[----:B------:R-:W-:Y:S04]  /*1ff0*/  STL.64 [R1+0xae8], R150 ;  /* 0x000ae89601007387 */ /* 0x000fe80000100a00 */
        /* <DEDUP_REMOVED lines=20> */
[----:B------:R0:W-:Y:S04]  /*2140*/  STL.64 [R1+0xa40], R108 ;  /* 0x000a406c01007387 */ /* 0x0001e80000100a00 */
[----:B0-----:R-:W2:Y:S04]  /*2150*/  LDL.LU R108, [R1] ;  /* 0x00000000016c7983 */ /* 0x001ea80000300800 */
[----:B------:R-:W2:Y:S04]  /*2160*/  LDL.LU R109, [R1+0x4] ;  /* 0x00000400016d7983 */ /* 0x000ea80000300800 */
        /* <DEDUP_REMOVED lines=19> */
[----:B------:R-:W2:Y:S01]  /*22a0*/  LDL.LU R129, [R1+0x54] ;  /* 0x0000540001817983 */ /* 0x000ea20000300800 */
        /* <DEDUP_REMOVED lines=19> */
[----:B------:R-:W-:Y:S01]  /*23e0*/  UIADD3 UR12, UR8, 0x2, URZ ;  /* 0x00000002080c7890 */ /* 0x000fe2000fffe03f */
[----:B------:R-:W-:Y:S01]  /*23f0*/  IMAD.MOV.U32 R143, RZ, RZ, R222 ;  /* 0x000000ffff8f7224 */ /* 0x000fe200078e00de */
[----:B------:R-:W-:Y:S01]  /*2400*/  UIADD3 UR14, UR6, 0x2, URZ ;  /* 0x00000002060e7890 */ /* 0x000fe2000fffe03f */
[----:B------:R-:W-:Y:S01]  /*2410*/  IMAD.MOV.U32 R144, RZ, RZ, R221 ;  /* 0x000000ffff907224 */ /* 0x000fe200078e00dd */
[----:B------:R-:W-:Y:S01]  /*2420*/  MOV R221, R15 ;  /* 0x0000000f00dd7202 */ /* 0x000fe20000000f00 */
[----:B------:R-:W-:Y:S01]  /*2430*/  IMAD.MOV.U32 R146, RZ, RZ, R219 ;  /* 0x000000ffff927224 */ /* 0x000fe200078e00db */
[----:B------:R-:W-:Y:S01]  /*2440*/  UMOV UR13, 0x40000040 ;  /* 0x40000040000d7882 */ /* 0x000fe20000000000 */
[----:B------:R-:W-:Y:S01]  /*2450*/  IMAD.MOV.U32 R147, RZ, RZ, R218 ;  /* 0x000000ffff937224 */ /* 0x000fe200078e00da */
[----:B------:R-:W-:Y:S01]  /*2460*/  UMOV UR15, 0x40000040 ;  /* 0x40000040000f7882 */ /* 0x000fe20000000000 */
[----:B------:R-:W-:Y:S01]  /*2470*/  IMAD.MOV.U32 R148, RZ, RZ, R217 ;  /* 0x000000ffff947224 */ /* 0x000fe200078e00d9 */
[----:B------:R-:W-:Y:S01]  /*2480*/  MOV R217, R19 ;  /* 0x0000001300d97202 */ /* 0x000fe20000000f00 */
[----:B------:R-:W-:-:S02]  /*2490*/  IMAD.MOV.U32 R150, RZ, RZ, R215 ;  /* 0x000000ffff967224 */ /* 0x000fc400078e00d7 */
[----:B------:R-:W-:Y:S02]  /*24a0*/  IMAD.MOV.U32 R151, RZ, RZ, R214 ;  /* 0x000000ffff977224 */ /* 0x000fe400078e00d6 */
[----:B------:R-:W-:Y:S01]  /*24b0*/  IMAD.MOV.U32 R152, RZ, RZ, R213 ;  /* 0x000000ffff987224 */ /* 0x000fe200078e00d5 */
[----:B------:R-:W-:Y:S01]  /*24c0*/  MOV R213, R23 ;  /* 0x0000001700d57202 */ /* 0x000fe20000000f00 */
        /* <DEDUP_REMOVED lines=15> */
[----:B------:R-:W-:-:S06]  /*25c0*/  IMAD.MOV.U32 R235, RZ, RZ, R0 ;  /* 0x000000ffffeb7224 */ /* 0x000fcc00078e0000 */
[----:B--2---:R-:W-:-:S06]  /*25d0*/  WARPGROUP.ARRIVE ;  /* 0x00000000000079c5 */ /* 0x004fcc0000000000 */
[----:B------:R-:W-:Y:S03]  /*25e0*/  HGMMA.64x256x16.F32.BF16 R108, gdesc[UR12], R108, gsb0 ;  /* 0x03e000000c6c79f0 */ /* 0x000fe6000800186c */
[----:B------:R-:W-:Y:S02]  /*25f0*/  WARPGROUP.DEPBAR.LE gsb0, 0x0 ;  /* 0x00008000000079c5 */ /* 0x000fe40000010000 */
[----:B------:R-:W-:Y:S04]  /*2600*/  STL.64 [R1], R108 ;  /* 0x0000006c01007387 */ /* 0x000fe80000100a00 */
        /* <DEDUP_REMOVED lines=63> */
[----:B0-----:R-:W2:Y:S04]  /*2a00*/  LDL.LU R152, [R1+0xaf0] ;  /* 0x000af00001987983 */ /* 0x001ea80000300800 */
[----:B------:R-:W3:Y:S04]  /*2a10*/  LDL.LU.64 R150, [R1+0xae8] ;  /* 0x000ae80001967983 */ /* 0x000ee80000300a00 */
        /* <DEDUP_REMOVED lines=20> */
[----:B------:R-:W3:Y:S01]  /*2b60*/  LDL.LU.64 R108, [R1+0xa40] ;  /* 0x000a4000016c7983 */ /* 0x000ee20000300a00 */
[----:B------:R-:W-:Y:S01]  /*2b70*/  UIADD3 UR12, UR8, 0x402, URZ ;  /* 0x00000402080c7890 */ /* 0x000fe2000fffe03f */
[----:B------:R-:W-:Y:S01]  /*2b80*/  UMOV UR13, 0x40000040 ;  /* 0x40000040000d7882 */ /* 0x000fe20000000000 */
[----:B---3--:R-:W-:-:S07]  /*2b90*/  WARPGROUP.ARRIVE ;  /* 0x00000000000079c5 */ /* 0x008fce0000000000 */
[----:B------:R-:W-:Y:S03]  /*2ba0*/  HGMMA.64x256x16.F32.BF16 R24, gdesc[UR12], R24, gsb0 ;  /* 0x03e000000c1879f0 */ /* 0x000fe60008001818 */
        /* <DEDUP_REMOVED lines=65> */
[----:B0-----:R-:W3:Y:S04]  /*2fc0*/  LDL.LU.64 R24, [R1] ;  /* 0x0000000001187983 */ /* 0x001ee80000300a00 */
        /* <DEDUP_REMOVED lines=63> */
[----:B------:R-:W-:-:S02]  /*33c0*/  UIADD3 UR12, UR8, 0x4, URZ ;  /* 0x00000004080c7890 */ /* 0x000fc4000fffe03f */
[----:B------:R-:W-:Y:S01]  /*33d0*/  UIADD3 UR14, UR6, 0x4, URZ ;  /* 0x00000004060e7890 */ /* 0x000fe2000fffe03f */
[----:B------:R-:W-:Y:S01]  /*33e0*/  UMOV UR13, 0x40000040 ;  /* 0x40000040000d7882 */ /* 0x000fe20000000000 */
[----:B------:R-:W-:Y:S01]  /*33f0*/  UMOV UR15, 0x40000040 ;  /* 0x40000040000f7882 */ /* 0x000fe20000000000 */
[----:B---3--:R-:W-:-:S06]  /*3400*/  WARPGROUP.ARRIVE ;  /* 0x00000000000079c5 */ /* 0x008fcc0000000000 */
[----:B------:R-:W-:Y:S03]  /*3410*/  HGMMA.64x256x16.F32.BF16 R24, gdesc[UR12], R24, gsb0 ;  /* 0x03e000000c1879f0 */ /* 0x000fe60008001818 */
[----:B------:R-:W-:Y:S02]  /*3420*/  WARPGROUP.DEPBAR.LE gsb0, 0x0 ;  /* 0x00008000000079c5 */ /* 0x000fe40000010000 */
[----:B------:R-:W-:Y:S01]  /*3430*/  STL.64 [R1], R24 ;  /* 0x0000001801007387 */ /* 0x000fe20000100a00 */
[----:B------:R-:W-:Y:S01]  /*3440*/  IMAD.MOV.U32 R2, RZ, RZ, R150 ;  /* 0x000000ffff027224 */ /* 0x000fe200078e0096 */
[----:B------:R-:W-:Y:S01]  /*3450*/  MOV R0, R151 ;  /* 0x0000009700007202 */ /* 0x000fe20000000f00 */
[----:B------:R-:W-:Y:S01]  /*3460*/  IMAD.MOV.U32 R3, RZ, RZ, R149 ;  /* 0x000000ffff037224 */ /* 0x000fe200078e0095 */
[----:B------:R-:W-:Y:S01]  /*3470*/  STL.64 [R1+0x8], R26 ;  /* 0x0000081a01007387 */ /* 0x000fe20000100a00 */
[----:B------:R-:W-:Y:S01]  /*3480*/  MOV R4, R148 ;  /* 0x0000009400047202 */ /* 0x000fe20000000f00 */
[----:B------:R-:W-:Y:S01]  /*3490*/  IMAD.MOV.U32 R6, RZ, RZ, R146 ;  /* 0x000000ffff067224 */ /* 0x000fe200078e0092 */
[----:B------:R-:W-:Y:S01]  /*34a0*/  MOV R7, R145 ;  /* 0x0000009100077202 */ /* 0x000fe20000000f00 */
        /* <DEDUP_REMOVED lines=32> */
[----:B------:R0:W-:Y:S01]  /*36b0*/  STL.64 [R1+0x50], R44 ;  /* 0x0000502c01007387 */ /* 0x0001e20000100a00 */
[----:B------:R-:W-:Y:S01]  /*36c0*/  IMAD.MOV.U32 R207, RZ, RZ, R123 ;  /* 0x000000ffffcf7224 */ /* 0x000fe200078e007b */
[----:B------:R-:W-:Y:S01]  /*36d0*/  MOV R202, R118 ;  /* 0x0000007600ca7202 */ /* 0x000fe20000000f00 */
[----:B------:R-:W-:Y:S01]  /*36e0*/  IMAD.MOV.U32 R204, RZ, RZ, R120 ;  /* 0x000000ffffcc7224 */ /* 0x000fe200078e0078 */
[----:B------:R-:W3:Y:S01]  /*36f0*/  LDL.LU.64 R150, [R1+0xa38] ;  /* 0x000a380001967983 */ /* 0x000ee20000300a00 */
        /* <DEDUP_REMOVED lines=96> */
[----:B------:R-:W-:-:S03]  /*3d00*/  IMAD.MOV.U32 R234, RZ, RZ, R47 ;  /* 0x000000ffffea7224 */ /* 0x000fc600078e002f */
        /* <DEDUP_REMOVED lines=28> */
[----:B0-----:R-:W3:Y:S04]  /*3ed0*/  LDL.LU.64 R44, [R1+0x890] ;  /* 0x00089000012c7983 */ /* 0x001ee80000300a00 */
        /* <DEDUP_REMOVED lines=11> */
[----:B------:R-:W-:-:S02]  /*3f90*/  UMOV UR13, 0x40000040 ;  /* 0x40000040000d7882 */ /* 0x000fc40000000000 */
[----:B--2---:R-:W-:Y:S01]  /*3fa0*/  STL [R1+0x838], R152 ;  /* 0x0008389801007387 */ /* 0x004fe20000100800 */
[----:B---3--:R-:W-:-:S06]  /*3fb0*/  WARPGROUP.ARRIVE ;  /* 0x00000000000079c5 */ /* 0x008fcc0000000000 */
        /* <DEDUP_REMOVED lines=74> */
[----:B------:R-:W-:-:S02]  /*4460*/  IMAD.MOV.U32 R151, RZ, RZ, R214 ;  /* 0x000000ffff977224 */ /* 0x000fc400078e00d6 */
[----:B------:R-:W-:Y:S01]  /*4470*/  IMAD.MOV.U32 R152, RZ, RZ, R213 ;  /* 0x000000ffff987224 */ /* 0x000fe200078e00d5 */
[----:B------:R-:W-:Y:S01]  /*4480*/  MOV R213, R23 ;  /* 0x0000001700d57202 */ /* 0x000fe20000000f00 */
        /* <DEDUP_REMOVED lines=14> */
[----:B------:R-:W-:Y:S01]  /*4570*/  IMAD.MOV.U32 R235, RZ, RZ, R0 ;  /* 0x000000ffffeb7224 */ /* 0x000fe200078e0000 */
[----:B------:R-:W-:Y:S02]  /*4580*/  UIADD3 UR12, UR8, 0x6, URZ ;  /* 0x00000006080c7890 */ /* 0x000fe4000fffe03f */
[----:B------:R-:W-:Y:S01]  /*4590*/  UIADD3 UR14, UR6, 0x6, URZ ;  /* 0x00000006060e7890 */ /* 0x000fe2000fffe03f */
[----:B------:R-:W-:Y:S01]  /*45a0*/  UMOV UR13, 0x40000040 ;  /* 0x40000040000d7882 */ /* 0x000fe20000000000 */
[----:B------:R-:W-:Y:S01]  /*45b0*/  UMOV UR15, 0x40000040 ;  /* 0x40000040000f7882 */ /* 0x000fe20000000000 */
        /* <DEDUP_REMOVED lines=236> */
[----:B------:R-:W-:Y:S01]  /*5480*/  STL.64 [R1+0x30], R36 ;  /* 0x0000302401007387 */ /* 0x000fe20000100a00 */
[----:B------:R-:W-:-:S03]  /*5490*/  IMAD.MOV.U32 R2, RZ, RZ, R150 ;  /* 0x000000ffff027224 */ /* 0x000fc600078e0096 */
[----:B------:R-:W-:Y:S01]  /*54a0*/  STL.64 [R1+0x38], R38 ;  /* 0x0000382601007387 */ /* 0x000fe20000100a00 */
[----:B------:R-:W-:-:S03]  /*54b0*/  IMAD.MOV.U32 R0, RZ, RZ, R151 ;  /* 0x000000ffff007224 */ /* 0x000fc600078e0097 */
[----:B------:R-:W-:Y:S01]  /*54c0*/  STL.64 [R1+0x40], R40 ;  /* 0x0000402801007387 */ /* 0x000fe20000100a00 */
[----:B------:R-:W-:Y:S01]  /*54d0*/  IMAD.MOV.U32 R4, RZ, RZ, R148 ;  /* 0x000000ffff047224 */ /* 0x000fe200078e0094 */
[----:B------:R-:W-:Y:S02]  /*54e0*/  MOV R3, R149 ;  /* 0x0000009500037202 */ /* 0x000fe40000000f00 */
[----:B------:R-:W-:Y:S01]  /*54f0*/  STL.64 [R1+0x48], R42 ;  /* 0x0000482a01007387 */ /* 0x000fe20000100a00 */
[----:B------:R-:W-:Y:S01]  /*5500*/  MOV R6, R146 ;  /* 0x0000009200067202 */ /* 0x000fe20000000f00 */
[----:B------:R-:W-:Y:S02]  /*5510*/  IMAD.MOV.U32 R5, RZ, RZ, R147 ;  /* 0x000000ffff057224 */ /* 0x000fe400078e0093 */
[----:B------:R0:W-:Y:S01]  /*5520*/  STL.64 [R1+0x50], R44 ;  /* 0x0000502c01007387 */ /* 0x0001e20000100a00 */
[----:B------:R-:W-:-:S03]  /*5530*/  IMAD.MOV.U32 R8, RZ, RZ, R144 ;  /* 0x000000ffff087224 */ /* 0x000fc600078e0090 */
[----:B------:R-:W3:Y:S01]  /*5540*/  LDL.LU.64 R150, [R1+0x780] ;  /* 0x0007800001967983 */ /* 0x000ee20000300a00 */
[----:B------:R-:W-:Y:S01]  /*5550*/  IMAD.MOV.U32 R7, RZ, RZ, R145 ;  /* 0x000000ffff077224 */ /* 0x000fe200078e0091 */
[----:B------:R-:W-:Y:S02]  /*5560*/  MOV R9, R143 ;  /* 0x0000008f00097202 */ /* 0x000fe40000000f00 */
[----:B------:R-:W3:Y:S01]  /*5570*/  LDL.LU.64 R148, [R1+0x778] ;  /* 0x0007780001947983 */ /* 0x000ee20000300a00 */
[----:B------:R-:W-:Y:S01]  /*5580*/  IMAD.MOV.U32 R10, RZ, RZ, R142 ;  /* 0x000000ffff0a7224 */ /* 0x000fe200078e008e */
[----:B------:R-:W-:Y:S02]  /*5590*/  MOV R12, R140 ;  /* 0x0000008c000c7202 */ /* 0x000fe40000000f00 */
[----:B------:R-:W3:Y:S01]  /*55a0*/  LDL.LU.64 R146, [R1+0x770] ;  /* 0x0007700001927983 */ /* 0x000ee20000300a00 */
[----:B------:R-:W-:-:S03]  /*55b0*/  IMAD.MOV.U32 R11, RZ, RZ, R141 ;  /* 0x000000ffff0b7224 */ /* 0x000fc600078e008d */
[----:B------:R-:W3:Y:S01]  /*55c0*/  LDL.LU.64 R144, [R1+0x768] ;  /* 0x0007680001907983 */ /* 0x000ee20000300a00 */
[----:B------:R-:W-:Y:S01]  /*55d0*/  IMAD.MOV.U32 R14, RZ, RZ, R138 ;  /* 0x000000ffff0e7224 */ /* 0x000fe200078e008a */
[----:B------:R-:W-:Y:S01]  /*55e0*/  MOV R15, R137 ;  /* 0x00000089000f7202 */ /* 0x000fe20000000f00 */
[----:B------:R-:W-:Y:S01]  /*55f0*/  IMAD.MOV.U32 R13, RZ, RZ, R139 ;  /* 0x000000ffff0d7224 */ /* 0x000fe200078e008b */
        /* <DEDUP_REMOVED lines=488> */
[----:B------:R-:W-:-:S03]  /*7480*/  MOV R5, R150 ;  /* 0x0000009600057202 */ /* 0x000fc60000000f00 */
[----:B------:R-:W-:Y:S01]  /*7490*/  STL.64 [R1+0x38], R38 ;  /* 0x0000382601007387 */ /* 0x000fe20000100a00 */
[----:B------:R-:W-:-:S03]  /*74a0*/  IMAD.MOV.U32 R4, RZ, RZ, R151 ;  /* 0x000000ffff047224 */ /* 0x000fc600078e0097 */
[----:B------:R-:W-:Y:S01]  /*74b0*/  STL.64 [R1+0x40], R40 ;  /* 0x0000402801007387 */ /* 0x000fe20000100a00 */
[----:B------:R-:W-:-:S03]  /*74c0*/  IMAD.MOV.U32 R7, RZ, RZ, R148 ;  /* 0x000000ffff077224 */ /* 0x000fc600078e0094 */
[----:B------:R-:W-:Y:S01]  /*74d0*/  STL.64 [R1+0x48], R42 ;  /* 0x0000482a01007387 */ /* 0x000fe20000100a00 */
[----:B------:R-:W-:Y:S01]  /*74e0*/  IMAD.MOV.U32 R6, RZ, RZ, R149 ;  /* 0x000000ffff067224 */ /* 0x000fe200078e0095 */
[----:B------:R-:W-:Y:S02]  /*74f0*/  MOV R8, R147 ;  /* 0x0000009300087202 */ /* 0x000fe40000000f00 */
[----:B------:R0:W-:Y:S01]  /*7500*/  STL.64 [R1+0x50], R44 ;  /* 0x0000502c01007387 */ /* 0x0001e20000100a00 */
        /* <DEDUP_REMOVED lines=149> */
[----:B------:R-:W-:Y:S02]  /*7e60*/  IMAD.MOV.U32 R0, RZ, RZ, R46 ;  /* 0x000000ffff007224 */ /* 0x000fe400078e002e */
[----:B------:R-:W-:Y:S01]  /*7e70*/  IMAD.MOV.U32 R17, RZ, RZ, R47 ;  /* 0x000000ffff117224 */ /* 0x000fe200078e002f */
        /* <DEDUP_REMOVED lines=97> */
[----:B------:R-:W-:Y:S01]  /*8490*/  UMOV UR13, 0x40000040 ;  /* 0x40000040000d7882 */ /* 0x000fe20000000000 */
[----:B------:R-:W-:Y:S01]  /*84a0*/  IMAD.MOV.U32 R221, RZ, RZ, R20 ;  /* 0x000000ffffdd7224 */ /* 0x000fe200078e0014 */
[----:B------:R-:W-:Y:S01]  /*84b0*/  UMOV UR15, 0x40000040 ;  /* 0x40000040000f7882 */ /* 0x000fe20000000000 */
[----:B------:R-:W-:Y:S01]  /*84c0*/  IMAD.MOV.U32 R222, RZ, RZ, R19 ;  /* 0x000000ffffde7224 */ /* 0x000fe200078e0013 */
[----:B------:R0:W5:Y:S01]  /*84d0*/  LDL.LU R0, [R1+0x2cc] ;  /* 0x0002cc0001007983 */ /* 0x0001620000300800 */
[----:B------:R-:W-:-:S02]  /*84e0*/  IMAD.MOV.U32 R224, RZ, RZ, R15 ;  /* 0x000000ffffe07224 */ /* 0x000fc400078e000f */
[----:B------:R-:W-:Y:S01]  /*84f0*/  IMAD.MOV.U32 R225, RZ, RZ, R14 ;  /* 0x000000ffffe17224 */ /* 0x000fe200078e000e */
[----:B------:R0:W5:Y:S01]  /*8500*/  LDL.LU R17, [R1+0x2c8] ;  /* 0x0002c80001117983 */ /* 0x0001620000300800 */
[----:B------:R-:W-:Y:S02]  /*8510*/  IMAD.MOV.U32 R227, RZ, RZ, R12 ;  /* 0x000000ffffe37224 */ /* 0x000fe400078e000c */
[----:B------:R-:W-:Y:S01]  /*8520*/  IMAD.MOV.U32 R228, RZ, RZ, R11 ;  /* 0x000000ffffe47224 */ /* 0x000fe200078e000b */
[----:B------:R0:W5:Y:S01]  /*8530*/  LDL.LU R16, [R1+0x2c4] ;  /* 0x0002c40001107983 */ /* 0x0001620000300800 */
[----:B------:R-:W-:Y:S02]  /*8540*/  IMAD.MOV.U32 R230, RZ, RZ, R9 ;  /* 0x000000ffffe67224 */ /* 0x000fe400078e0009 */
[----:B------:R-:W-:Y:S01]  /*8550*/  IMAD.MOV.U32 R231, RZ, RZ, R8 ;  /* 0x000000ffffe77224 */ /* 0x000fe200078e0008 */
[----:B------:R0:W5:Y:S01]  /*8560*/  LDL.LU R3, [R1+0x2c0] ;  /* 0x0002c00001037983 */ /* 0x0001620000300800 */
[----:B------:R-:W-:-:S02]  /*8570*/  IMAD.MOV.U32 R233, RZ, RZ, R6 ;  /* 0x000000ffffe97224 */ /* 0x000fc400078e0006 */
[----:B------:R-:W-:Y:S01]  /*8580*/  IMAD.MOV.U32 R234, RZ, RZ, R5 ;  /* 0x000000ffffea7224 */ /* 0x000fe200078e0005 */
[----:B------:R0:W5:Y:S05]  /*8590*/  LDL.LU R2, [R1+0x2bc] ;  /* 0x0002bc0001027983 */ /* 0x00016a0000300800 */
        /* <DEDUP_REMOVED lines=67> */
[----:B-1----:R0:W5:Y:S04]  /*89d0*/  LDL.LU R152, [R1+0x2b8] ;  /* 0x0002b80001987983 */ /* 0x0021680000300800 */
[----:B------:R-:W2:Y:S04]  /*89e0*/  LDL.LU.64 R150, [R1+0x2b0] ;  /* 0x0002b00001967983 */ /* 0x000ea80000300a00 */
        /* <DEDUP_REMOVED lines=20> */
[----:B------:R-:W2:Y:S01]  /*8b30*/  LDL.LU.64 R108, [R1+0x208] ;  /* 0x00020800016c7983 */ /* 0x000ea20000300a00 */
[----:B------:R-:W-:Y:S01]  /*8b40*/  UIADD3 UR12, UR8, 0xc06, URZ ;  /* 0x00000c06080c7890 */ /* 0x000fe2000fffe03f */
[----:B------:R-:W-:Y:S01]  /*8b50*/  UMOV UR13, 0x40000040 ;  /* 0x40000040000d7882 */ /* 0x000fe20000000000 */
[----:B--2---:R-:W-:-:S07]  /*8b60*/  WARPGROUP.ARRIVE ;  /* 0x00000000000079c5 */ /* 0x004fce0000000000 */
[----:B------:R-:W-:Y:S03]  /*8b70*/  HGMMA.64x256x16.F32.BF16 R24, gdesc[UR12], R24, gsb0 ;  /* 0x03e000000c1879f0 */ /* 0x000fe60008001818 */
[----:B------:R-:W-:Y:S02]  /*8b80*/  WARPGROUP.DEPBAR.LE gsb0, 0x0 ;  /* 0x00008000000079c5 */ /* 0x000fe40000010000 */
[----:B0-----:R-:W-:Y:S05]  /*8b90*/  @!P1 BRA `(.L_x_22) ;  /* 0x0000008000c89947 */ /* 0x001fea0003800000 */
[----:B------:R-:W-:Y:S01]  /*8ba0*/  UIADD3 UR6, UR37, 0x1, URZ ;  /* 0x0000000125067890 */ /* 0x000fe2000fffe03f */
[----:B-----5:R-:W-:Y:S01]  /*8bb0*/  R2UR UR9, R3 ;  /* 0x00000000030972ca */ /* 0x020fe200000e0000 */
[----:B------:R-:W-:Y:S02]  /*8bc0*/  UMOV UR8, UR37 ;  /* 0x0000002500087c82 */ /* 0x000fe40008000000 */
[----:B------:R-:W-:-:S04]  /*8bd0*/  UISETP.NE.AND UP0, UPT, UR6, 0x4, UPT ;  /* 0x000000040600788c */ /* 0x000fc8000bf05270 */
[----:B------:R-:W-:Y:S02]  /*8be0*/  USEL UR7, URZ, 0x1, UP0 ;  /* 0x000000013f077887 */ /* 0x000fe40008000000 */
[----:B------:R-:W-:Y:S02]  /*8bf0*/  USEL UR6, UR6, URZ, UP0 ;  /* 0x0000003f06067287 */ /* 0x000fe40008000000 */
[----:B------:R-:W-:-:S12]  /*8c00*/  ULOP3.LUT UR7, UR36, UR7, URZ, 0x3c, !UPT ;  /* 0x0000000724077292 */ /* 0x000fd8000f8e3c3f */
.L_x_29:
[----:B------:R-:W-:Y:S05]  /*8c10*/  @!P0 BRA `(.L_x_23) ;  /* 0x0000000000048947 */ /* 0x000fea0003800000 */
[----:B------:R-:W-:Y:S01]  /*8c20*/  BPT.TRAP 0x1 ;  /* 0x000000040000795c */ /* 0x000fe20000300000 */
.L_x_23:
[----:B------:R-:W0:Y:S01]  /*8c30*/  S2UR UR11, SR_CgaCtaId ;  /* 0x00000000000b79c3 */ /* 0x000e220000008800 */
[----:B------:R-:W-:Y:S01]  /*8c40*/  UMOV UR10, 0x400 ;  /* 0x00000400000a7882 */ /* 0x000fe20000000000 */
[----:B------:R-:W-:Y:S02]  /*8c50*/  IMAD.U32 R4, RZ, RZ, UR7 ;  /* 0x00000007ff047e24 */ /* 0x000fe4000f8e00ff */
[----:B------:R-:W-:-:S03]  /*8c60*/  IMAD.U32 R3, RZ, RZ, UR6 ;  /* 0x00000006ff037e24 */ /* 0x000fc6000f8e00ff */
[----:B------:R-:W-:Y:S01]  /*8c70*/  SHF.L.U32 R4, R4, 0x1f, RZ ;  /* 0x0000001f04047819 */ /* 0x000fe200000006ff */
[----:B0-----:R-:W-:-:S06]  /*8c80*/  ULEA UR10, UR11, UR10, 0x18 ;  /* 0x0000000a0b0a7291 */ /* 0x001fcc000f8ec03f */
[----:B------:R-:W-:-:S05]  /*8c90*/  MOV R0, UR10 ;  /* 0x0000000a00007c02 */ /* 0x000fca0008000f00 */
[----:B------:R-:W-:-:S04]  /*8ca0*/  IMAD R3, R3, 0x8, R0 ;  /* 0x0000000803037824 */ /* 0x000fc800078e0200 */
[----:B------:R0:W1:Y:S01]  /*8cb0*/  SYNCS.PHASECHK.TRANS64.TRYWAIT P1, [R3+URZ], R4 ;  /* 0x00000004030075a7 */ /* 0x000062000802017f */
[----:B------:R-:W-:Y:S05]  /*8cc0*/  @!P0 BRA `(.L_x_24) ;  /* 0x0000000000048947 */ /* 0x000fea0003800000 */
[----:B------:R-:W-:Y:S01]  /*8cd0*/  BPT.TRAP 0x1 ;  /* 0x000000040000795c */ /* 0x000fe20000300000 */
.L_x_24:
[----:B-1----:R-:W-:Y:S05]  /*8ce0*/  @P1 BRA `(.L_x_25) ;  /* 0x0000000000081947 */ /* 0x002fea0003800000 */
[----:B------:R-:W1:Y:S02]  /*8cf0*/  SYNCS.PHASECHK.TRANS64.TRYWAIT P1, [R3+URZ], R4 ;  /* 0x00000004030075a7 */ /* 0x000e64000802017f */
[----:B-1----:R-:W-:Y:S05]  /*8d00*/  @!P1 BRA `(.L_x_26) ;  /* 0x000001b400609947 */ /* 0x002fea0003800000 */
.L_x_25:
        /* <DEDUP_REMOVED lines=64> */
[----:B--2---:R-:W2:Y:S04]  /*9110*/  LDL.LU.64 R24, [R1] ;  /* 0x0000000001187983 */ /* 0x004ea80000300a00 */
        /* <DEDUP_REMOVED lines=63> */
[----:B------:R-:W-:-:S02]  /*9510*/  ULEA UR10, UR6, UR4, 0xc ;  /* 0x00000004060a7291 */ /* 0x000fc4000f8e603f */
[----:B------:R-:W-:Y:S01]  /*9520*/  ULEA UR11, UR6, UR5, 0xc ;  /* 0x00000005060b7291 */ /* 0x000fe2000f8e603f */
[----:B------:R-:W-:Y:S01]  /*9530*/  STL [R1+0x2c8], R17 ;  /* 0x0002c81101007387 */ /* 0x000fe20000100800 */
[----:B------:R-:W-:Y:S01]  /*9540*/  UMOV UR13, 0x40000040 ;  /* 0x40000040000d7882 */ /* 0x000fe20000000000 */
[----:B------:R-:W-:Y:S02]  /*9550*/  UMOV UR15, 0x40000040 ;  /* 0x40000040000f7882 */ /* 0x000fe40000000000 */
[----:B------:R-:W-:Y:S01]  /*9560*/  UMOV UR12, UR10 ;  /* 0x0000000a000c7c82 */ /* 0x000fe20008000000 */
[----:B------:R-:W-:Y:S01]  /*9570*/  STL [R1+0x2c4], R16 ;  /* 0x0002c41001007387 */ /* 0x000fe20000100800 */
[----:B------:R-:W-:-:S03]  /*9580*/  UMOV UR14, UR11 ;  /* 0x0000000b000e7c82 */ /* 0x000fc60008000000 */
[----:B------:R3:W-:Y:S04]  /*9590*/  STL [R1+0x2c0], R2 ;  /* 0x0002c00201007387 */ /* 0x0007e80000100800 */
[----:B------:R4:W-:Y:S01]  /*95a0*/  STL [R1+0x2bc], R0 ;  /* 0x0002bc0001007387 */ /* 0x0009e20000100800 */
[----:B--2---:R-:W-:-:S06]  /*95b0*/  WARPGROUP.ARRIVE ;  /* 0x00000000000079c5 */ /* 0x004fcc0000000000 */
[----:B------:R-:W-:Y:S03]  /*95c0*/  HGMMA.64x256x16.F32.BF16 R24, gdesc[UR12], R24, gsb0 ;  /* 0x03e000000c1879f0 */ /* 0x000fe60008001818 */
[----:B------:R-:W-:Y:S02]  /*95d0*/  WARPGROUP.DEPBAR.LE gsb0, 0x0 ;  /* 0x00008000000079c5 */ /* 0x000fe40000010000 */
[----:B------:R-:W-:Y:S01]  /*95e0*/  STL.64 [R1], R24 ;  /* 0x0000001801007387 */ /* 0x000fe20000100a00 */
[----:B---3--:R-:W-:Y:S01]  /*95f0*/  IMAD.MOV.U32 R2, RZ, RZ, R150 ;  /* 0x000000ffff027224 */ /* 0x008fe200078e0096 */
[----:B01----:R-:W-:Y:S01]  /*9600*/  MOV R3, R149 ;  /* 0x0000009500037202 */ /* 0x003fe20000000f00 */
[----:B----4-:R-:W-:Y:S01]  /*9610*/  IMAD.MOV.U32 R0, RZ, RZ, R151 ;  /* 0x000000ffff007224 */ /* 0x010fe200078e0097 */
        /* <DEDUP_REMOVED lines=40> */
[----:B------:R-:W2:Y:S01]  /*98a0*/  LDL.LU.64 R150, [R1+0xcf0] ;  /* 0x000cf00001967983 */ /* 0x000ea20000300a00 */
        /* <DEDUP_REMOVED lines=96> */
[----:B------:R-:W-:-:S03]  /*9eb0*/  IMAD.MOV.U32 R235, RZ, RZ, R46 ;  /* 0x000000ffffeb7224 */ /* 0x000fc600078e002e */
        /* <DEDUP_REMOVED lines=28> */
[----:B0-----:R-:W2:Y:S04]  /*a080*/  LDL.LU.64 R44, [R1+0xb48] ;  /* 0x000b4800012c7983 */ /* 0x001ea80000300a00 */
        /* <DEDUP_REMOVED lines=11> */
[----:B------:R-:W-:-:S02]  /*a140*/  UMOV UR13, 0x40000040 ;  /* 0x40000040000d7882 */ /* 0x000fc40000000000 */
[----:B------:R-:W-:Y:S01]  /*a150*/  STL [R1+0xaf0], R152 ;  /* 0x000af09801007387 */ /* 0x000fe20000100800 */
[----:B--2---:R-:W-:-:S06]  /*a160*/  WARPGROUP.ARRIVE ;  /* 0x00000000000079c5 */ /* 0x004fcc0000000000 */
        /* <DEDUP_REMOVED lines=846> */
[----:B------:R-:W-:-:S03]  /*d650*/  MOV R0, R151 ;  /* 0x0000009700007202 */ /* 0x000fc60000000f00 */
[----:B------:R-:W-:Y:S01]  /*d660*/  STL.64 [R1+0x40], R40 ;  /* 0x0000402801007387 */ /* 0x000fe20000100a00 */
[----:B------:R-:W-:Y:S01]  /*d670*/  MOV R4, R148 ;  /* 0x0000009400047202 */ /* 0x000fe20000000f00 */
[----:B------:R-:W-:Y:S02]  /*d680*/  IMAD.MOV.U32 R3, RZ, RZ, R149 ;  /* 0x000000ffff037224 */ /* 0x000fe400078e0095 */
[----:B------:R-:W-:Y:S01]  /*d690*/  STL.64 [R1+0x48], R42 ;  /* 0x0000482a01007387 */ /* 0x000fe20000100a00 */
[----:B------:R-:W-:-:S03]  /*d6a0*/  IMAD.MOV.U32 R6, RZ, RZ, R146 ;  /* 0x000000ffff067224 */ /* 0x000fc600078e0092 */
[----:B------:R0:W-:Y:S01]  /*d6b0*/  STL.64 [R1+0x50], R44 ;  /* 0x0000502c01007387 */ /* 0x0001e20000100a00 */
        /* <DEDUP_REMOVED lines=872> */
[----:B------:R-:W-:Y:S01]  /*10d40*/  BPT.TRAP 0x1 ;  /* 0x000000040000795c */ /* 0x000fe20000300000 */
.L_x_27:
[----:B-----5:R-:W-:Y:S01]  /*10d50*/  ISETP.NE.AND P1, PT, R17, RZ, PT ;  /* 0x000000ff1100720c */ /* 0x020fe20003f25270 */
[----:B------:R-:W-:Y:S01]  /*10d60*/  UISETP.GT.U32.AND UP0, UPT, UR38, 0x1, UPT ;  /* 0x000000012600788c */ /* 0x000fe2000bf04070 */
[----:B------:R-:W-:-:S11]  /*10d70*/  MOV R3, UR8 ;  /* 0x0000000800037c02 */ /* 0x000fd60008000f00 */
[----:B------:R-:W-:-:S04]  /*10d80*/  @P1 IMAD R3, R3, 0x8, R0 ;  /* 0x0000000803031824 */ /* 0x000fc800078e0200 */
[----:B------:R-:W-:-:S05]  /*10d90*/  @P1 VIADD R3, R3, 0x20 ;  /* 0x0000002003031836 */ /* 0x000fca0000000000 */
[----:B------:R-:W-:-:S04]  /*10da0*/  @P1 PRMT R3, R152, 0x654, R3 ;  /* 0x0000065498031816 */ /* 0x000fc80000000003 */
[----:B------:R0:W-:Y:S01]  /*10db0*/  @P1 SYNCS.ARRIVE.TRANS64.RED.A1T0 RZ, [R3+URZ], RZ ;  /* 0x000000ff03ff19a7 */ /* 0x0001e2000810043f */
[----:B------:R-:W-:-:S13]  /*10dc0*/  PLOP3.LUT P1, PT, PT, PT, UP0, 0x80, 0x0 ;  /* 0x000000000000781c */ /* 0x000fda0003f2f008 */
[----:B0-----:R-:W-:Y:S05]  /*10dd0*/  @P1 BRA `(.L_x_28) ;  /* 0x0000000000041947 */ /* 0x001fea0003800000 */
[----:B------:R-:W-:Y:S01]  /*10de0*/  BPT.TRAP 0x1 ;  /* 0x000000040000795c */ /* 0x000fe20000300000 */
.L_x_28:
[----:B------:R-:W-:Y:S02]  /*10df0*/  UISETP.GT.AND UP2, UPT, UR9, 0x1, UPT ;  /* 0x000000010900788c */ /* 0x000fe4000bf44270 */
[----:B------:R-:W-:Y:S02]  /*10e00*/  UIADD3 UR6, UR6, 0x1, URZ ;  /* 0x0000000106067890 */ /* 0x000fe4000fffe03f */
[----:B------:R-:W-:Y:S02]  /*10e10*/  UIADD3 UR8, UR8, 0x1, URZ ;  /* 0x0000000108087890 */ /* 0x000fe4000fffe03f */
[----:B------:R-:W-:Y:S01]  /*10e20*/  PLOP3.LUT P1, PT, PT, PT, UP2, 0x80, 0x0 ;  /* 0x000000000000781c */ /* 0x000fe20003f2f028 */
[----:B------:R-:W-:Y:S02]  /*10e30*/  UISETP.NE.AND UP0, UPT, UR6, 0x4, UPT ;  /* 0x000000040600788c */ /* 0x000fe4000bf05270 */
[----:B------:R-:W-:Y:S02]  /*10e40*/  UIADD3 UR10, UR9, -0x1, URZ ;  /* 0xffffffff090a7890 */ /* 0x000fe4000fffe03f */
[----:B------:R-:W-:-:S02]  /*10e50*/  USEL UR9, URZ, 0x1, UP0 ;  /* 0x000000013f097887 */ /* 0x000fc40008000000 */
[----:B------:R-:W-:Y:S02]  /*10e60*/  UISETP.NE.AND UP1, UPT, UR8, 0x4, UPT ;  /* 0x000000040800788c */ /* 0x000fe4000bf25270 */
[----:B------:R-:W-:Y:S02]  /*10e70*/  ULOP3.LUT UR7, UR7, UR9, URZ, 0x3c, !UPT ;  /* 0x0000000907077292 */ /* 0x000fe4000f8e3c3f */
[----:B------:R-:W-:Y:S02]  /*10e80*/  USEL UR6, UR6, URZ, UP0 ;  /* 0x0000003f06067287 */ /* 0x000fe40008000000 */
[----:B------:R-:W-:Y:S01]  /*10e90*/  USEL UR8, UR8, URZ, UP1 ;  /* 0x0000003f08087287 */ /* 0x000fe20008800000 */
[----:B------:R-:W-:Y:S01]  /*10ea0*/  UMOV UR9, UR10 ;  /* 0x0000000a00097c82 */ /* 0x000fe20008000000 */
[----:B------:R-:W-:Y:S10]  /*10eb0*/  @P1 BRA `(.L_x_29) ;  /* 0xffffff7c00541947 */ /* 0x000ff4000383ffff */
.L_x_22:
[----:B-----5:R-:W0:Y:S02]  /*10ec0*/  LDC R3, c[0x0][0x28c] ;  /* 0x0000a300ff037b82 */ /* 0x020e240000000800 */
[----:B0-----:R-:W-:-:S13]  /*10ed0*/  ISETP.GE.AND P1, PT, R3, 0x1, PT ;  /* 0x000000010300780c */ /* 0x001fda0003f26270 */
[----:B------:R-:W-:Y:S05]  /*10ee0*/  @!P1 BRA `(.L_x_30) ;  /* 0x0000000000449947 */ /* 0x000fea0003800000 */
[----:B------:R-:W-:Y:S05]  /*10ef0*/  @!P0 BRA `(.L_x_31) ;  /* 0x0000000000048947 */ /* 0x000fea0003800000 */
[----:B------:R-:W-:Y:S01]  /*10f00*/  BPT.TRAP 0x1 ;  /* 0x000000040000795c */ /* 0x000fe20000300000 */
.L_x_31:
[----:B------:R-:W-:Y:S01]  /*10f10*/  ISETP.NE.AND P0, PT, R17, RZ, PT ;  /* 0x000000ff1100720c */ /* 0x000fe20003f05270 */
[----:B------:R-:W-:-:S12]  /*10f20*/  UISETP.LT.AND UP1, UPT, UR43, 0x1, UPT ;  /* 0x000000012b00788c */ /* 0x000fd8000bf21270 */
[----:B------:R-:W-:-:S05]  /*10f30*/  VOTEU.ANY UP0, P0 ;  /* 0x00000000003f7886 */ /* 0x000fca0000000100 */
[----:B------:R-:W-:-:S04]  /*10f40*/  @UP0 USEL UR4, UR43, 0x1, UP1 ;  /* 0x000000012b040887 */ /* 0x000fc80008800000 */
[----:B------:R-:W-:Y:S02]  /*10f50*/  @UP0 UIADD3 UR4, UR37, UR43, -UR4 ;  /* 0x0000002b25040290 */ /* 0x000fe4000fffe804 */
[----:B------:R-:W-:-:S04]  /*10f60*/  UISETP.GT.U32.AND UP0, UPT, UR38, 0x1, UPT ;  /* 0x000000012600788c */ /* 0x000fc8000bf04070 */
[----:B------:R-:W-:-:S05]  /*10f70*/  MOV R3, UR4 ;  /* 0x0000000400037c02 */ /* 0x000fca0008000f00 */
[----:B------:R-:W-:-:S05]  /*10f80*/  @P0 IMAD.SHL.U32 R3, R3, 0x8, RZ ;  /* 0x0000000803030824 */ /* 0x000fca00078e00ff */
[----:B------:R-:W-:-:S04]  /*10f90*/  @P0 LOP3.LUT R3, R3, 0x18, RZ, 0xc0, !PT ;  /* 0x0000001803030812 */ /* 0x000fc800078ec0ff */
[----:B------:R-:W-:-:S04]  /*10fa0*/  @P0 IADD3 R0, R0, 0x20, R3 ;  /* 0x0000002000000810 */ /* 0x000fc80007ffe003 */
[----:B------:R-:W-:-:S04]  /*10fb0*/  @P0 PRMT R0, R152, 0x654, R0 ;  /* 0x0000065498000816 */ /* 0x000fc80000000000 */
[----:B------:R0:W-:Y:S01]  /*10fc0*/  @P0 SYNCS.ARRIVE.TRANS64.RED.A1T0 RZ, [R0+URZ], RZ ;  /* 0x000000ff00ff09a7 */ /* 0x0001e2000810043f */
[----:B------:R-:W-:-:S13]  /*10fd0*/  PLOP3.LUT P0, PT, PT, PT, UP0, 0x80, 0x0 ;  /* 0x000000000000781c */ /* 0x000fda0003f0f008 */
[----:B0-----:R-:W-:Y:S05]  /*10fe0*/  @P0 BRA `(.L_x_30) ;  /* 0x0000000000040947 */ /* 0x001fea0003800000 */
[----:B------:R-:W-:Y:S01]  /*10ff0*/  BPT.TRAP 0x1 ;  /* 0x000000040000795c */ /* 0x000fe20000300000 */
.L_x_30:
[----:B------:R-:W0:Y:S01]  /*11000*/  S2R R8, SR_TID.X ;  /* 0x0000000000087919 */ /* 0x000e220000002100 */
[----:B------:R-:W-:Y:S01]  /*11010*/  IMAD.MOV.U32 R19, RZ, RZ, 0x6540 ;  /* 0x00006540ff137424 */ /* 0x000fe200078e00ff */
[----:B------:R-:W-:Y:S02]  /*11020*/  UIMAD.WIDE UR6, UR40, 0x100, URZ ;  /* 0x00000100280678a5 */ /* 0x000fe4000f8e023f */
[----:B------:R-:W-:Y:S01]  /*11030*/  USHF.R.S32.HI UR10, URZ, 0x1f, UR42 ;  /* 0x0000001f3f0a7899 */ /* 0x000fe2000801142a */
[----:B------:R-:W-:Y:S01]  /*11040*/  ULDC.64 UR8, c[0x0][0x5d0] ;  /* 0x0001740000087ab9 */ /* 0x000fe20000000a00 */
[----:B------:R-:W-:Y:S02]  /*11050*/  UIADD3 UR37, UR43, UR37, URZ ;  /* 0x000000252b257290 */ /* 0x000fe4000fffe03f */
[----:B------:R-:W-:Y:S02]  /*11060*/  UIMAD UR4, UR10, UR8, URZ ;  /* 0x000000080a0472a4 */ /* 0x000fe4000f8e023f */
[----:B------:R-:W-:-:S02]  /*11070*/  USHF.L.U32 UR40, UR40, 0x8, URZ ;  /* 0x0000000828287899 */ /* 0x000fc4000800063f */
[----:B------:R-:W-:Y:S01]  /*11080*/  UIMAD UR4, UR42, UR9, UR4 ;  /* 0x000000092a0472a4 */ /* 0x000fe2000f8e0204 */
[----:B------:R-:W-:Y:S01]  /*11090*/  ULDC UR5, c[0x0][0x284] ;  /* 0x0000a10000057ab9 */ /* 0x000fe20000000800 */
[----:B------:R-:W-:Y:S01]  /*110a0*/  UISETP.GT.U32.AND UP0, UPT, UR37, 0x3, UPT ;  /* 0x000000032500788c */ /* 0x000fe2000bf04070 */
[----:B------:R-:W-:-:S03]  /*110b0*/  IMAD.U32 R153, RZ, RZ, UR5 ;  /* 0x00000005ff997e24 */ /* 0x000fc6000f8e00ff */
[----:B------:R-:W-:Y:S01]  /*110c0*/  UISETP.LT.U32.AND UP0, UPT, UR43, 0x4, UP0 ;  /* 0x000000042b00788c */ /* 0x000fe20008701070 */
[--C-:B0-----:R-:W-:Y:S02]  /*110d0*/  SHF.R.U32.HI R4, RZ, 0x7, R8.reuse ;  /* 0x00000007ff047819 */ /* 0x101fe40000011608 */
[----:B------:R-:W-:Y:S02]  /*110e0*/  SHF.R.U32.HI R5, RZ, 0x2, R8 ;  /* 0x00000002ff057819 */ /* 0x000fe40000011608 */
[----:B------:R-:W-:Y:S02]  /*110f0*/  LOP3.LUT R4, R4, 0x1, RZ, 0xc0, !PT ;  /* 0x0000000104047812 */ /* 0x000fe400078ec0ff */
[C---:B------:R-:W-:Y:S02]  /*11100*/  SHF.L.U32 R18, R8.reuse, 0x1, RZ ;  /* 0x0000000108127819 */ /* 0x040fe400000006ff */
[----:B------:R-:W-:Y:S01]  /*11110*/  LOP3.LUT R6, R8, 0x60, RZ, 0xc0, !PT ;  /* 0x0000006008067812 */ /* 0x000fe200078ec0ff */
[----:B------:R-:W-:Y:S01]  /*11120*/  IMAD.SHL.U32 R3, R4, 0x40, RZ ;  /* 0x0000004004037824 */ /* 0x000fe200078e00ff */
[----:B------:R-:W-:-:S02]  /*11130*/  LOP3.LUT R5, R5, 0x7, RZ, 0xc0, !PT ;  /* 0x0000000705057812 */ /* 0x000fc400078ec0ff */
[----:B------:R-:W-:Y:S02]  /*11140*/  LOP3.LUT R18, R18, 0x6, RZ, 0xc0, !PT ;  /* 0x0000000612127812 */ /* 0x000fe400078ec0ff */
[----:B------:R-:W-:Y:S02]  /*11150*/  SHF.R.U32.HI R6, RZ, 0x1, R6 ;  /* 0x00000001ff067819 */ /* 0x000fe40000011606 */
[--C-:B------:R-:W-:Y:S02]  /*11160*/  LOP3.LUT R3, R3, 0x40, R5.reuse, 0xe2, !PT ;  /* 0x0000004003037812 */ /* 0x100fe400078ee205 */
[----:B------:R-:W-:Y:S01]  /*11170*/  PRMT R18, R18, R19, UR41 ;  /* 0x0000002912127e16 */ /* 0x000fe20008000013 */
[----:B------:R-:W-:Y:S01]  /*11180*/  USHF.L.U32 UR41, UR41, 0x8, URZ ;  /* 0x0000000829297899 */ /* 0x000fe2000800063f */
[----:B------:R-:W-:Y:S01]  /*11190*/  IADD3 R0, RZ, -R6, -R5 ;  /* 0x80000006ff007210 */ /* 0x000fe20007ffe805 */
[----:B------:R-:W-:Y:S01]  /*111a0*/  IMAD.MOV.U32 R5, RZ, RZ, -0x2 ;  /* 0xfffffffeff057424 */ /* 0x000fe200078e00ff */
[----:B------:R-:W-:Y:S01]  /*111b0*/  LOP3.LUT R3, R3, UR6, R6, 0xfe, !PT ;  /* 0x0000000603037c12 */ /* 0x000fe2000f8efe06 */
[----:B------:R-:W-:Y:S01]  /*111c0*/  IMAD.U32 R6, RZ, RZ, UR8 ;  /* 0x00000008ff067e24 */ /* 0x000fe2000f8e00ff */
[----:B------:R-:W-:Y:S01]  /*111d0*/  SHF.R.S32.HI R19, RZ, 0x1f, R18 ;  /* 0x0000001fff137819 */ /* 0x000fe20000011412 */
[----:B------:R-:W-:Y:S01]  /*111e0*/  ULDC UR8, c[0x0][0x288] ;  /* 0x0000a20000087ab9 */ /* 0x000fe20000000800 */
[----:B------:R-:W-:Y:S01]  /*111f0*/  IMAD R0, R4, -0x40, R0 ;  /* 0xffffffc004007824 */ /* 0x000fe200078e0200 */
[----:B------:R-:W-:Y:S01]  /*11200*/  UISETP.GE.AND UP1, UPT, UR41, UR8, UPT ;  /* 0x000000082900728c */ /* 0x000fe2000bf26270 */
[----:B------:R-:W-:-:S03]  /*11210*/  IMAD.WIDE.U32 R6, R6, UR42, R18 ;  /* 0x0000002a06067c25 */ /* 0x000fc6000f8e0012 */
[----:B------:R-:W-:Y:S02]  /*11220*/  UISETP.GE.OR UP1, UPT, UR40, UR5, UP1 ;  /* 0x000000052800728c */ /* 0x000fe40008f26670 */
[----:B------:R-:W-:Y:S01]  /*11230*/  IADD3 R153, R153, -UR40, R0 ;  /* 0x8000002899997c10 */ /* 0x000fe2000fffe000 */
[----:B------:R-:W-:Y:S01]  /*11240*/  USEL UR5, URZ, 0x1, !UP0 ;  /* 0x000000013f057887 */ /* 0x000fe2000c000000 */
[----:B------:R-:W-:Y:S01]  /*11250*/  IADD3 R7, R7, UR4, RZ ;  /* 0x0000000407077c10 */ /* 0x000fe2000fffe0ff */
[----:B------:R-:W-:Y:S01]  /*11260*/  USHF.R.U32.HI UR4, URZ, 0x2, UR37 ;  /* 0x000000023f047899 */ /* 0x000fe20008011625 */
[----:B------:R-:W-:Y:S01]  /*11270*/  LOP3.LUT R0, R8, 0x3, RZ, 0xc0, !PT ;  /* 0x0000000308007812 */ /* 0x000fe200078ec0ff */
[----:B------:R-:W-:Y:S01]  /*11280*/  ULOP3.LUT UR37, UR37, 0x3, URZ, 0xc0, !UPT ;  /* 0x0000000325257892 */ /* 0x000fe2000f8ec03f */
[----:B------:R-:W-:Y:S01]  /*11290*/  PLOP3.LUT P0, PT, PT, PT, UP1, 0x80, 0x0 ;  /* 0x000000000000781c */ /* 0x000fe20003f0f018 */
[----:B------:R-:W-:Y:S02]  /*112a0*/  ULOP3.LUT UR4, UR4, 0x1, URZ, 0xc0, !UPT ;  /* 0x0000000104047892 */ /* 0x000fe4000f8ec03f */
[----:B------:R-:W-:Y:S01]  /*112b0*/  IMAD R0, R0, R5, UR8 ;  /* 0x0000000800007e24 */ /* 0x000fe2000f8e0205 */
[----:B------:R-:W-:Y:S01]  /*112c0*/  UMOV UR40, 0xffffffff ;  /* 0xffffffff00287882 */ /* 0x000fe20000000000 */
[----:B------:R-:W-:-:S03]  /*112d0*/  UISETP.NE.U32.AND UP2, UPT, UR4, 0x1, UPT ;  /* 0x000000010400788c */ /* 0x000fc6000bf45070 */
[----:B------:R-:W-:Y:S01]  /*112e0*/  IADD3 R0, R0, -UR41, RZ ;  /* 0x8000002900007c10 */ /* 0x000fe2000fffe0ff */
[----:B------:R-:W-:-:S04]  /*112f0*/  UISETP.GT.U32.AND UP2, UPT, UR43, 0x3, !UP2 ;  /* 0x000000032b00788c */ /* 0x000fc8000d744070 */
[----:B------:R-:W-:-:S04]  /*11300*/  USEL UR4, URZ, 0x1, !UP2 ;  /* 0x000000013f047887 */ /* 0x000fc8000d000000 */
[----:B------:R-:W-:Y:S01]  /*11310*/  ULOP3.LUT UR36, UR4, UR36, UR5, 0x96, !UPT ;  /* 0x0000002404247292 */ /* 0x000fe2000f8e9605 */
[----:B------:R-:W-:Y:S11]  /*11320*/  @P0 BRA `(.L_x_32) ;  /* 0x0000010c00e80947 */ /* 0x000ff60003800000 */
[----:B------:R-:W-:Y:S01]  /*11330*/  FSETP.NEU.AND P0, PT, R16, RZ, PT ;  /* 0x000000ff1000720b */ /* 0x000fe20003f0d000 */
[----:B------:R-:W-:Y:S01]  /*11340*/  ULDC.64 UR8, c[0x0][0x5c8] ;  /* 0x0001720000087ab9 */ /* 0x000fe20000000a00 */
[----:B------:R-:W-:Y:S01]  /*11350*/  ISETP.GT.AND P3, PT, R153, RZ, PT ;  /* 0x000000ff9900720c */ /* 0x000fe20003f64270 */
[----:B------:R-:W-:Y:S01]  /*11360*/  UIMAD UR4, UR7, UR8, URZ ;  /* 0x00000008070472a4 */ /* 0x000fe2000f8e023f */
[----:B------:R-:W-:Y:S01]  /*11370*/  IMAD.U32 R10, RZ, RZ, UR9 ;  /* 0x00000009ff0a7e24 */ /* 0x000fe2000f8e00ff */
[----:B------:R-:W-:Y:S01]  /*11380*/  BSSY B0, `(.L_x_32) ;  /* 0x00010f4000007945 */ /* 0x000fe20003800000 */
[----:B------:R-:W-:Y:S01]  /*11390*/  IMAD.WIDE.U32 R6, R3, UR8, R6 ;  /* 0x0000000803067c25 */ /* 0x000fe2000f8e0006 */
[----:B------:R-:W-:-:S03]  /*113a0*/  ISETP.GT.AND P1, PT, R0, RZ, P3 ;  /* 0x000000ff0000720c */ /* 0x000fc60001f24270 */
[----:B------:R-:W-:-:S04]  /*113b0*/  IMAD R10, R3, R10, UR4 ;  /* 0x00000004030a7e24 */ /* 0x000fc8000f8e020a */
[----:B------:R-:W-:Y:S01]  /*113c0*/  IMAD.IADD R10, R7, 0x1, R10 ;  /* 0x00000001070a7824 */ /* 0x000fe200078e020a */
[----:B------:R-:W-:Y:S06]  /*113d0*/  @!P0 BRA `(.L_x_33) ;  /* 0x000000b800108947 */ /* 0x000fec0003800000 */
[----:B------:R-:W0:Y:S01]  /*113e0*/  LDC.64 R22, c[0x0][0x5b8] ;  /* 0x00016e00ff167b82 */ /* 0x000e220000000a00 */
[----:B------:R-:W2:Y:S01]  /*113f0*/  LDL.LU R11, [R1] ;  /* 0x00000000010b7983 */ /* 0x000ea20000300800 */
[----:B------:R-:W-:-:S06]  /*11400*/  ULDC.64 UR4, c[0x0][0x5c0] ;  /* 0x0001700000047ab9 */ /* 0x000fcc0000000a00 */
[----:B------:R-:W1:Y:S08]  /*11410*/  LDC.64 R14, c[0x0][0x5b0] ;  /* 0x00016c00ff0e7b82 */ /* 0x000e700000000a00 */
[----:B------:R-:W3:Y:S01]  /*11420*/  LDC.64 R12, c[0x0][0x5a8] ;  /* 0x00016a00ff0c7b82 */ /* 0x000ee20000000a00 */
[C---:B0-----:R-:W-:Y:S02]  /*11430*/  IMAD R159, R22.reuse, UR10, RZ ;  /* 0x0000000a169f7c24 */ /* 0x041fe4000f8e02ff */
[----:B------:R-:W-:-:S04]  /*11440*/  IMAD.WIDE.U32 R154, R22, UR42, R18 ;  /* 0x0000002a169a7c25 */ /* 0x000fc8000f8e0012 */
[----:B------:R-:W-:Y:S02]  /*11450*/  IMAD R159, R23, UR42, R159 ;  /* 0x0000002a179f7c24 */ /* 0x000fe4000f8e029f */
[----:B-1----:R-:W-:Y:S02]  /*11460*/  IMAD R158, R14, UR7, RZ ;  /* 0x000000070e9e7c24 */ /* 0x002fe4000f8e02ff */
[----:B------:R-:W-:Y:S01]  /*11470*/  IMAD.MOV.U32 R20, RZ, RZ, R154 ;  /* 0x000000ffff147224 */ /* 0x000fe200078e009a */
[----:B------:R-:W-:Y:S01]  /*11480*/  IADD3 R21, R155, R159, RZ ;  /* 0x0000009f9b157210 */ /* 0x000fe20007ffe0ff */
[C---:B------:R-:W-:Y:S02]  /*11490*/  IMAD R158, R3.reuse, R15, R158 ;  /* 0x0000000f039e7224 */ /* 0x040fe400078e029e */
[----:B------:R-:W-:-:S04]  /*114a0*/  IMAD.WIDE.U32 R4, R3, R14, R20 ;  /* 0x0000000e03047225 */ /* 0x000fc800078e0014 */
[----:B------:R-:W-:Y:S01]  /*114b0*/  IMAD.IADD R5, R5, 0x1, R158 ;  /* 0x0000000105057824 */ /* 0x000fe200078e029e */
[----:B---3--:R-:W-:-:S04]  /*114c0*/  LEA R8, P0, R4, R12, 0x1 ;  /* 0x0000000c04087211 */ /* 0x008fc800078008ff */
[----:B------:R-:W-:-:S05]  /*114d0*/  LEA.HI.X R9, R4, R13, R5, 0x1, P0 ;  /* 0x0000000d04097211 */ /* 0x000fca00000f0c05 */
[----:B------:R-:W3:Y:S01]  /*114e0*/  @P1 LDG.E.LTC128B.U16 R23, desc[UR44][R8.64] ;  /* 0x0000002c08171981 */ /* 0x000ee2000c1e1520 */
[----:B------:R-:W-:Y:S01]  /*114f0*/  BSSY B1, `(.L_x_34) ;  /* 0x0000011000017945 */ /* 0x000fe20003800000 */
[----:B---3--:R-:W-:-:S05]  /*11500*/  SHF.L.U32 R4, R23, 0x10, RZ ;  /* 0x0000001017047819 */ /* 0x008fca00000006ff */
[----:B------:R-:W-:-:S04]  /*11510*/  FMUL R4, R4, R16 ;  /* 0x0000001004047220 */ /* 0x000fc80000400000 */
[----:B--2---:R-:W-:Y:S01]  /*11520*/  FFMA R7, R11, R2, R4 ;  /* 0x000000020b077223 */ /* 0x004fe20000000004 */
[----:B------:R-:W-:-:S04]  /*11530*/  LEA R4, P0, R6, UR4, 0x1 ;  /* 0x0000000406047c11 */ /* 0x000fc8000f8008ff */
[----:B------:R-:W-:Y:S02]  /*11540*/  LEA.HI.X R5, R6, UR5, R10, 0x1, P0 ;  /* 0x0000000506057c11 */ /* 0x000fe400080f0c0a */
[----:B------:R-:W-:-:S05]  /*11550*/  F2FP.BF16.F32.PACK_AB R6, RZ, R7 ;  /* 0x00000007ff06723e */ /* 0x000fca00000010ff */
[----:B------:R0:W-:Y:S02]  /*11560*/  @P1 STG.E.U16 desc[UR44][R4.64], R6 ;  /* 0x0000000604001986 */ /* 0x0001e4000c10152c */
[----:B0-----:R-:W-:-:S04]  /*11570*/  IMAD.WIDE.U32 R6, R3, R14, R18 ;  /* 0x0000000e03067225 */ /* 0x001fc800078e0012 */
[----:B------:R-:W-:Y:S02]  /*11580*/  IMAD.IADD R7, R158, 0x1, R7 ;  /* 0x000000019e077824 */ /* 0x000fe400078e0207 */
[----:B------:R-:W-:-:S04]  /*11590*/  IMAD.WIDE.U32 R6, R22, UR42, R6 ;  /* 0x0000002a16067c25 */ /* 0x000fc8000f8e0006 */
[----:B------:R-:W-:Y:S01]  /*115a0*/  IMAD.IADD R7, R159, 0x1, R7 ;  /* 0x000000019f077824 */ /* 0x000fe200078e0207 */
[----:B------:R-:W-:-:S04]  /*115b0*/  LEA R10, P0, R6, R12, 0x1 ;  /* 0x0000000c060a7211 */ /* 0x000fc800078008ff */
[----:B------:R-:W-:Y:S02]  /*115c0*/  LEA.HI.X R11, R6, R13, R7, 0x1, P0 ;  /* 0x0000000d060b7211 */ /* 0x000fe400000f0c07 */
[----:B------:R-:W-:-:S13]  /*115d0*/  ISETP.GT.AND P0, PT, R0, 0x1, P3 ;  /* 0x000000010000780c */ /* 0x000fda0001f04270 */
[----:B------:R-:W-:Y:S05]  /*115e0*/  @!P0 BRA `(.L_x_35) ;  /* 0x0000000000048947 */ /* 0x000fea0003800000 */
[----:B------:R0:W5:Y:S02]  /*115f0*/  LDG.E.LTC128B.U16 R23, desc[UR44][R10.64+0x2] ;  /* 0x0000022c0a177981 */ /* 0x000164000c1e1520 */
.L_x_35:
[----:B------:R-:W-:Y:S05]  /*11600*/  BSYNC B1 ;  /* 0x0000000000017941 */ /* 0x000fea0003800000 */
.L_x_34:
[----:B------:R-:W2:Y:S01]  /*11610*/  LDL.LU R7, [R1+0x4] ;  /* 0x0000040001077983 */ /* 0x000ea20000300800 */
[----:B-----5:R-:W-:Y:S01]  /*11620*/  SHF.L.U32 R6, R23, 0x10, RZ ;  /* 0x0000001017067819 */ /* 0x020fe200000006ff */
[C---:B------:R-:W-:Y:S01]  /*11630*/  IMAD.SHL.U32 R156, R14.reuse, 0x8, RZ ;  /* 0x000000080e9c7824 */ /* 0x040fe200078e00ff */
[----:B------:R-:W-:Y:S01]  /*11640*/  SHF.L.U64.HI R157, R14, 0x3, R15 ;  /* 0x000000030e9d7819 */ /* 0x000fe2000001020f */
[----:B------:R-:W3:Y:S02]  /*11650*/  LDL.LU R160, [R1+0x8] ;  /* 0x0000080001a07983 */ /* 0x000ee40000300800 */
[----:B------:R-:W-:-:S04]  /*11660*/  FMUL R6, R6, R16 ;  /* 0x0000001006067220 */ /* 0x000fc80000400000 */
[----:B--2---:R-:W-:-:S05]  /*11670*/  FFMA R6, R7, R2, R6 ;  /* 0x0000000207067223 */ /* 0x004fca0000000006 */
[----:B------:R-:W-:-:S05]  /*11680*/  F2FP.BF16.F32.PACK_AB R6, RZ, R6 ;  /* 0x00000006ff06723e */ /* 0x000fca00000010ff */
[----:B------:R1:W-:Y:S01]  /*11690*/  @P0 STG.E.U16 desc[UR44][R4.64+0x2], R6 ;  /* 0x0000020604000986 */ /* 0x0003e2000c10152c */
[----:B------:R-:W-:-:S04]  /*116a0*/  ISETP.GT.AND P0, PT, R153, 0x8, PT ;  /* 0x000000089900780c */ /* 0x000fc80003f04270 */
[----:B------:R-:W-:Y:S01]  /*116b0*/  ISETP.GT.AND P1, PT, R0, RZ, P0 ;  /* 0x000000ff0000720c */ /* 0x000fe20000724270 */
[----:B-1----:R-:W-:-:S04]  /*116c0*/  IMAD.WIDE.U32 R6, R3, R14, R156 ;  /* 0x0000000e03067225 */ /* 0x002fc800078e009c */
[----:B------:R-:W-:Y:S01]  /*116d0*/  IMAD.IADD R158, R158, 0x1, R7 ;  /* 0x000000019e9e7824 */ /* 0x000fe200078e0207 */
[----:B------:R-:W-:-:S04]  /*116e0*/  IADD3 R7, P2, R154, R6, RZ ;  /* 0x000000069a077210 */ /* 0x000fc80007f5e0ff */
[----:B------:R-:W-:Y:S02]  /*116f0*/  IADD3.X R9, R158, R21, RZ, P2, !PT ;  /* 0x000000159e097210 */ /* 0x000fe400017fe4ff */
[----:B------:R-:W-:-:S04]  /*11700*/  LEA R8, P2, R7, R12, 0x1 ;  /* 0x0000000c07087211 */ /* 0x000fc800078408ff */
[----:B------:R-:W-:-:S05]  /*11710*/  LEA.HI.X R9, R7, R13, R9, 0x1, P2 ;  /* 0x0000000d07097211 */ /* 0x000fca00010f0c09 */
[----:B------:R1:W2:Y:S01]  /*11720*/  @P1 LDG.E.LTC128B.U16 R23, desc[UR44][R8.64] ;  /* 0x0000002c08171981 */ /* 0x0002a2000c1e1520 */
[----:B------:R-:W-:Y:S01]  /*11730*/  IADD3 R6, P2, R18, R6, RZ ;  /* 0x0000000612067210 */ /* 0x000fe20007f5e0ff */
[----:B------:R-:W-:Y:S01]  /*11740*/  BSSY B1, `(.L_x_36) ;  /* 0x0000016000017945 */ /* 0x000fe20003800000 */
[----:B------:R-:W-:-:S03]  /*11750*/  ISETP.GT.AND P4, PT, R0, 0x1, P0 ;  /* 0x000000010000780c */ /* 0x000fc60000784270 */
[----:B------:R-:W-:Y:S01]  /*11760*/  IMAD.X R7, R19, 0x1, R158, P2 ;  /* 0x0000000113077824 */ /* 0x000fe200010e069e */
[----:B------:R-:W-:Y:S01]  /*11770*/  MOV R158, UR9 ;  /* 0x00000009009e7c02 */ /* 0x000fe20008000f00 */
[----:B------:R-:W-:-:S04]  /*11780*/  IMAD.WIDE.U32 R6, R22, UR42, R6 ;  /* 0x0000002a16067c25 */ /* 0x000fc8000f8e0006 */
[----:B------:R-:W-:Y:S01]  /*11790*/  IMAD.IADD R7, R159, 0x1, R7 ;  /* 0x000000019f077824 */ /* 0x000fe200078e0207 */
[----:B-1----:R-:W-:-:S04]  /*117a0*/  LEA R8, P2, R6, R12, 0x1 ;  /* 0x0000000c06087211 */ /* 0x002fc800078408ff */
[----:B------:R-:W-:Y:S02]  /*117b0*/  LEA.HI.X R9, R6, R13, R7, 0x1, P2 ;  /* 0x0000000d06097211 */ /* 0x000fe400010f0c07 */
[----:B--2---:R-:W-:-:S05]  /*117c0*/  SHF.L.U32 R6, R23, 0x10, RZ ;  /* 0x0000001017067819 */ /* 0x004fca00000006ff */
[----:B------:R-:W-:-:S04]  /*117d0*/  FMUL R6, R6, R16 ;  /* 0x0000001006067220 */ /* 0x000fc80000400000 */
[----:B---3--:R-:W-:Y:S01]  /*117e0*/  FFMA R7, R160, R2, R6 ;  /* 0x00000002a0077223 */ /* 0x008fe20000000006 */
[----:B------:R-:W-:Y:S02]  /*117f0*/  IMAD.U32 R160, RZ, RZ, UR8 ;  /* 0x00000008ffa07e24 */ /* 0x000fe4000f8e00ff */
[----:B------:R-:W-:Y:S02]  /*11800*/  IMAD.U32 R6, RZ, RZ, UR8 ;  /* 0x00000008ff067e24 */ /* 0x000fe4000f8e00ff */
[----:B------:R-:W-:Y:S01]  /*11810*/  IMAD.SHL.U32 R160, R160, 0x10, RZ ;  /* 0x00000010a0a07824 */ /* 0x000fe200078e00ff */
[----:B------:R-:W-:Y:S02]  /*11820*/  F2FP.BF16.F32.PACK_AB R7, RZ, R7 ;  /* 0x00000007ff07723e */ /* 0x000fe400000010ff */
[----:B------:R-:W-:Y:S02]  /*11830*/  SHF.L.U64.HI R158, R6, 0x4, R158 ;  /* 0x00000004069e7819 */ /* 0x000fe4000001029e */
[----:B------:R-:W-:-:S02]  /*11840*/  IADD3 R6, P2, R160, R4, RZ ;  /* 0x00000004a0067210 */ /* 0x000fc40007f5e0ff */
[----:B------:R-:W-:-:S03]  /*11850*/  PRMT R161, R7, 0x7610, R161 ;  /* 0x0000761007a17816 */ /* 0x000fc600000000a1 */
[----:B------:R-:W-:-:S05]  /*11860*/  IMAD.X R7, R158, 0x1, R5, P2 ;  /* 0x000000019e077824 */ /* 0x000fca00010e0605 */
[----:B------:R1:W-:Y:S01]  /*11870*/  @P1 STG.E.U16 desc[UR44][R6.64], R161 ;  /* 0x000000a106001986 */ /* 0x0003e2000c10152c */
[----:B------:R-:W-:Y:S05]  /*11880*/  @!P4 BRA `(.L_x_37) ;  /* 0x000000000004c947 */ /* 0x000fea0003800000 */
[----:B------:R2:W5:Y:S02]  /*11890*/  LDG.E.LTC128B.U16 R23, desc[UR44][R8.64+0x2] ;  /* 0x0000022c08177981 */ /* 0x000564000c1e1520 */
.L_x_37:
[----:B------:R-:W-:Y:S05]  /*118a0*/  BSYNC B1 ;  /* 0x0000000000017941 */ /* 0x000fea0003800000 */
.L_x_36:
[----:B------:R-:W3:Y:S01]  /*118b0*/  LDL.LU R162, [R1+0xc] ;  /* 0x00000c0001a27983 */ /* 0x000ee20000300800 */
[----:B-1---5:R-:W-:Y:S01]  /*118c0*/  SHF.L.U32 R161, R23, 0x10, RZ ;  /* 0x0000001017a17819 */ /* 0x022fe200000006ff */
[----:B------:R-:W-:Y:S01]  /*118d0*/  BSSY B1, `(.L_x_38) ;  /* 0x0000008000017945 */ /* 0x000fe20003800000 */
[----:B------:R-:W-:-:S03]  /*118e0*/  ISETP.GT.AND P1, PT, R0, 0x8, P3 ;  /* 0x000000080000780c */ /* 0x000fc60001f24270 */
[----:B------:R-:W-:-:S04]  /*118f0*/  FMUL R161, R161, R16 ;  /* 0x00000010a1a17220 */ /* 0x000fc80000400000 */
[----:B---3--:R-:W-:-:S05]  /*11900*/  FFMA R161, R162, R2, R161 ;  /* 0x00000002a2a17223 */ /* 0x008fca00000000a1 */
[----:B------:R-:W-:-:S05]  /*11910*/  F2FP.BF16.F32.PACK_AB R161, RZ, R161 ;  /* 0x000000a1ffa1723e */ /* 0x000fca00000010ff */
[----:B------:R1:W-:Y:S01]  /*11920*/  @P4 STG.E.U16 desc[UR44][R6.64+0x2], R161 ;  /* 0x000002a106004986 */ /* 0x0003e2000c10152c */
[----:B------:R-:W-:Y:S05]  /*11930*/  @!P1 BRA `(.L_x_39) ;  /* 0x0000000000049947 */ /* 0x000fea0003800000 */
[----:B------:R3:W5:Y:S02]  /*11940*/  LDG.E.LTC128B.U16 R23, desc[UR44][R10.64+0x10] ;  /* 0x0000102c0a177981 */ /* 0x000764000c1e1520 */
.L_x_39:
[----:B------:R-:W-:Y:S05]  /*11950*/  BSYNC B1 ;  /* 0x0000000000017941 */ /* 0x000fea0003800000 */
.L_x_38:
[----:B------:R-:W4:Y:S01]  /*11960*/  LDL.LU R162, [R1+0x10] ;  /* 0x0000100001a27983 */ /* 0x000f220000300800 */
[----:B-1---5:R-:W-:Y:S01]  /*11970*/  IMAD.U32 R161, R23, 0x10000, RZ ;  /* 0x0001000017a17824 */ /* 0x022fe200078e00ff */
[----:B------:R-:W-:Y:S01]  /*11980*/  ISETP.GT.AND P2, PT, R0, 0x9, P3 ;  /* 0x000000090000780c */ /* 0x000fe20001f44270 */
[----:B------:R-:W-:Y:S02]  /*11990*/  BSSY B1, `(.L_x_40) ;  /* 0x0000007000017945 */ /* 0x000fe40003800000 */
[----:B------:R-:W-:-:S04]  /*119a0*/  FMUL R161, R161, R16 ;  /* 0x00000010a1a17220 */ /* 0x000fc80000400000 */
[----:B----4-:R-:W-:-:S05]  /*119b0*/  FFMA R161, R162, R2, R161 ;  /* 0x00000002a2a17223 */ /* 0x010fca00000000a1 */
[----:B------:R-:W-:-:S05]  /*119c0*/  F2FP.BF16.F32.PACK_AB R161, RZ, R161 ;  /* 0x000000a1ffa1723e */ /* 0x000fca00000010ff */
[----:B------:R1:W-:Y:S01]  /*119d0*/  @P1 STG.E.U16 desc[UR44][R4.64+0x10], R161 ;  /* 0x000010a104001986 */ /* 0x0003e2000c10152c */
[----:B------:R-:W-:Y:S05]  /*119e0*/  @!P2 BRA `(.L_x_41) ;  /* 0x000000000004a947 */ /* 0x000fea0003800000 */
[----:B------:R4:W5:Y:S02]  /*119f0*/  LDG.E.LTC128B.U16 R23, desc[UR44][R10.64+0x12] ;  /* 0x0000122c0a177981 */ /* 0x000964000c1e1520 */
.L_x_41:
[----:B------:R-:W-:Y:S05]  /*11a00*/  BSYNC B1 ;  /* 0x0000000000017941 */ /* 0x000fea0003800000 */
.L_x_40:
[----:B------:R-:W2:Y:S01]  /*11a10*/  LDL.LU R162, [R1+0x14] ;  /* 0x0000140001a27983 */ /* 0x000ea20000300800 */
[----:B-1---5:R-:W-:Y:S01]  /*11a20*/  IMAD.U32 R161, R23, 0x10000, RZ ;  /* 0x0001000017a17824 */ /* 0x022fe200078e00ff */
[----:B------:R-:W-:Y:S01]  /*11a30*/  ISETP.GT.AND P1, PT, R0, 0x8, P0 ;  /* 0x000000080000780c */ /* 0x000fe20000724270 */
[----:B------:R-:W-:Y:S02]  /*11a40*/  BSSY B1, `(.L_x_42) ;  /* 0x0000007000017945 */ /* 0x000fe40003800000 */
[----:B------:R-:W-:-:S04]  /*11a50*/  FMUL R161, R161, R16 ;  /* 0x00000010a1a17220 */ /* 0x000fc80000400000 */
[----:B--2---:R-:W-:-:S05]  /*11a60*/  FFMA R161, R162, R2, R161 ;  /* 0x00000002a2a17223 */ /* 0x004fca00000000a1 */
[----:B------:R-:W-:-:S05]  /*11a70*/  F2FP.BF16.F32.PACK_AB R161, RZ, R161 ;  /* 0x000000a1ffa1723e */ /* 0x000fca00000010ff */
[----:B------:R1:W-:Y:S01]  /*11a80*/  @P2 STG.E.U16 desc[UR44][R4.64+0x12], R161 ;  /* 0x000012a104002986 */ /* 0x0003e2000c10152c */
[----:B------:R-:W-:Y:S05]  /*11a90*/  @!P1 BRA `(.L_x_43) ;  /* 0x0000000000049947 */ /* 0x000fea0003800000 */
[----:B------:R2:W5:Y:S02]  /*11aa0*/  LDG.E.LTC128B.U16 R23, desc[UR44][R8.64+0x10] ;  /* 0x0000102c08177981 */ /* 0x000564000c1e1520 */
.L_x_43:
[----:B------:R-:W-:Y:S05]  /*11ab0*/  BSYNC B1 ;  /* 0x0000000000017941 */ /* 0x000fea0003800000 */
.L_x_42:
        /* <DEDUP_REMOVED lines=10> */
.L_x_45:
[----:B------:R-:W-:Y:S05]  /*11b60*/  BSYNC B1 ;  /* 0x0000000000017941 */ /* 0x000fea0003800000 */
.L_x_44:
        /* <DEDUP_REMOVED lines=10> */
.L_x_47:
[----:B------:R-:W-:Y:S05]  /*11c10*/  BSYNC B1 ;  /* 0x0000000000017941 */ /* 0x000fea0003800000 */
.L_x_46:
[----:B------:R-:W3:Y:S01]  /*11c20*/  LDL.LU R162, [R1+0x20] ;  /* 0x0000200001a27983 */ /* 0x000ee20000300800 */
[----:B-1---5:R-:W-:Y:S01]  /*11c30*/  IMAD.U32 R161, R23, 0x10000, RZ ;  /* 0x0001000017a17824 */ /* 0x022fe200078e00ff */
[----:B------:R-:W-:Y:S01]  /*11c40*/  ISETP.GT.AND P2, PT, R0, 0x11, P3 ;  /* 0x000000110000780c */ /* 0x000fe20001f44270 */
[----:B------:R-:W-:Y:S02]  /*11c50*/  BSSY B1, `(.L_x_48) ;  /* 0x0000007000017945 */ /* 0x000fe40003800000 */
[----:B------:R-:W-:-:S04]  /*11c60*/  FMUL R161, R161, R16 ;  /* 0x00000010a1a17220 */ /* 0x000fc80000400000 */
[----:B---3--:R-:W-:-:S05]  /*11c70*/  FFMA R161, R162, R2, R161 ;  /* 0x00000002a2a17223 */ /* 0x008fca00000000a1 */
[----:B------:R-:W-:-:S05]  /*11c80*/  F2FP.BF16.F32.PACK_AB R161, RZ, R161 ;  /* 0x000000a1ffa1723e */ /* 0x000fca00000010ff */
[----:B------:R1:W-:Y:S01]  /*11c90*/  @P1 STG.E.U16 desc[UR44][R4.64+0x20], R161 ;  /* 0x000020a104001986 */ /* 0x0003e2000c10152c */
[----:B------:R-:W-:Y:S05]  /*11ca0*/  @!P2 BRA `(.L_x_49) ;  /* 0x000000000004a947 */ /* 0x000fea0003800000 */
[----:B------:R3:W5:Y:S02]  /*11cb0*/  LDG.E.LTC128B.U16 R23, desc[UR44][R10.64+0x22] ;  /* 0x0000222c0a177981 */ /* 0x000764000c1e1520 */
.L_x_49:
[----:B------:R-:W-:Y:S05]  /*11cc0*/  BSYNC B1 ;  /* 0x0000000000017941 */ /* 0x000fea0003800000 */
.L_x_48:
[----:B------:R-:W2:Y:S01]  /*11cd0*/  LDL.LU R162, [R1+0x24] ;  /* 0x0000240001a27983 */ /* 0x000ea20000300800 */
[----:B-1---5:R-:W-:Y:S01]  /*11ce0*/  SHF.L.U32 R161, R23, 0x10, RZ ;  /* 0x0000001017a17819 */ /* 0x022fe200000006ff */
[----:B------:R-:W-:Y:S01]  /*11cf0*/  BSSY B1, `(.L_x_50) ;  /* 0x0000008000017945 */ /* 0x000fe20003800000 */
[----:B------:R-:W-:-:S03]  /*11d00*/  ISETP.GT.AND P1, PT, R0, 0x10, P0 ;  /* 0x000000100000780c */ /* 0x000fc60000724270 */
[----:B------:R-:W-:-:S04]  /*11d10*/  FMUL R161, R161, R16 ;  /* 0x00000010a1a17220 */ /* 0x000fc80000400000 */
[----:B--2---:R-:W-:-:S05]  /*11d20*/  FFMA R161, R162, R2, R161 ;  /* 0x00000002a2a17223 */ /* 0x004fca00000000a1 */
[----:B------:R-:W-:-:S05]  /*11d30*/  F2FP.BF16.F32.PACK_AB R161, RZ, R161 ;  /* 0x000000a1ffa1723e */ /* 0x000fca00000010ff */
[----:B------:R1:W-:Y:S01]  /*11d40*/  @P2 STG.E.U16 desc[UR44][R4.64+0x22], R161 ;  /* 0x000022a104002986 */ /* 0x0003e2000c10152c */
[----:B------:R-:W-:Y:S05]  /*11d50*/  @!P1 BRA `(.L_x_51) ;  /* 0x0000000000049947 */ /* 0x000fea0003800000 */
[----:B------:R2:W5:Y:S02]  /*11d60*/  LDG.E.LTC128B.U16 R23, desc[UR44][R8.64+0x20] ;  /* 0x0000202c08177981 */ /* 0x000564000c1e1520 */
.L_x_51:
[----:B------:R-:W-:Y:S05]  /*11d70*/  BSYNC B1 ;  /* 0x0000000000017941 */ /* 0x000fea0003800000 */
.L_x_50:
        /* <DEDUP_REMOVED lines=10> */
.L_x_53:
[----:B------:R-:W-:Y:S05]  /*11e20*/  BSYNC B1 ;  /* 0x0000000000017941 */ /* 0x000fea0003800000 */
.L_x_52:
        /* <DEDUP_REMOVED lines=10> */
.L_x_55:
[----:B------:R-:W-:Y:S05]  /*11ed0*/  BSYNC B1 ;  /* 0x0000000000017941 */ /* 0x000fea0003800000 */
.L_x_54:
        /* <DEDUP_REMOVED lines=10> */
.L_x_57:
[----:B------:R-:W-:Y:S05]  /*11f80*/  BSYNC B1 ;  /* 0x0000000000017941 */ /* 0x000fea0003800000 */
.L_x_56:
        /* <DEDUP_REMOVED lines=10> */
.L_x_59:
[----:B------:R-:W-:Y:S05]  /*12030*/  BSYNC B1 ;  /* 0x0000000000017941 */ /* 0x000fea0003800000 */
.L_x_58:
        /* <DEDUP_REMOVED lines=10> */
.L_x_61:
[----:B------:R-:W-:Y:S05]  /*120e0*/  BSYNC B1 ;  /* 0x0000000000017941 */ /* 0x000fea0003800000 */
.L_x_60:
        /* <DEDUP_REMOVED lines=10> */
.L_x_63:
[----:B------:R-:W-:Y:S05]  /*12190*/  BSYNC B1 ;  /* 0x0000000000017941 */ /* 0x000fea0003800000 */
.L_x_62:
        /* <DEDUP_REMOVED lines=10> */
.L_x_65:
[----:B------:R-:W-:Y:S05]  /*12240*/  BSYNC B1 ;  /* 0x0000000000017941 */ /* 0x000fea0003800000 */
.L_x_64:
        /* <DEDUP_REMOVED lines=10> */
.L_x_67:
[----:B------:R-:W-:Y:S05]  /*122f0*/  BSYNC B1 ;  /* 0x0000000000017941 */ /* 0x000fea0003800000 */
.L_x_66:
        /* <DEDUP_REMOVED lines=10> */
.L_x_69:
[----:B------:R-:W-:Y:S05]  /*123a0*/  BSYNC B1 ;  /* 0x0000000000017941 */ /* 0x000fea0003800000 */
.L_x_68:
        /* <DEDUP_REMOVED lines=10> */
.L_x_71:
[----:B------:R-:W-:Y:S05]  /*12450*/  BSYNC B1 ;  /* 0x0000000000017941 */ /* 0x000fea0003800000 */
.L_x_70:
        /* <DEDUP_REMOVED lines=10> */
.L_x_73:
[----:B------:R-:W-:Y:S05]  /*12500*/  BSYNC B1 ;  /* 0x0000000000017941 */ /* 0x000fea0003800000 */
.L_x_72:
        /* <DEDUP_REMOVED lines=10> */
.L_x_75:
[----:B------:R-:W-:Y:S05]  /*125b0*/  BSYNC B1 ;  /* 0x0000000000017941 */ /* 0x000fea0003800000 */
.L_x_74:
        /* <DEDUP_REMOVED lines=10> */
.L_x_77:
[----:B------:R-:W-:Y:S05]  /*12660*/  BSYNC B1 ;  /* 0x0000000000017941 */ /* 0x000fea0003800000 */
.L_x_76:
        /* <DEDUP_REMOVED lines=10> */
.L_x_79:
[----:B------:R-:W-:Y:S05]  /*12710*/  BSYNC B1 ;  /* 0x0000000000017941 */ /* 0x000fea0003800000 */
.L_x_78:
        /* <DEDUP_REMOVED lines=10> */
.L_x_81:
[----:B------:R-:W-:Y:S05]  /*127c0*/  BSYNC B1 ;  /* 0x0000000000017941 */ /* 0x000fea0003800000 */
.L_x_80:
        /* <DEDUP_REMOVED lines=10> */
.L_x_83:
[----:B------:R-:W-:Y:S05]  /*12870*/  BSYNC B1 ;  /* 0x0000000000017941 */ /* 0x000fea0003800000 */
.L_x_82:
        /* <DEDUP_REMOVED lines=10> */
.L_x_85:
[----:B------:R-:W-:Y:S05]  /*12920*/  BSYNC B1 ;  /* 0x0000000000017941 */ /* 0x000fea0003800000 */
.L_x_84:
        /* <DEDUP_REMOVED lines=10> */
.L_x_87:
[----:B------:R-:W-:Y:S05]  /*129d0*/  BSYNC B1 ;  /* 0x0000000000017941 */ /* 0x000fea0003800000 */
.L_x_86:
        /* <DEDUP_REMOVED lines=10> */
.L_x_89:
[----:B------:R-:W-:Y:S05]  /*12a80*/  BSYNC B1 ;  /* 0x0000000000017941 */ /* 0x000fea0003800000 */
.L_x_88:
        /* <DEDUP_REMOVED lines=10> */
.L_x_91:
[----:B------:R-:W-:Y:S05]  /*12b30*/  BSYNC B1 ;  /* 0x0000000000017941 */ /* 0x000fea0003800000 */
.L_x_90:
        /* <DEDUP_REMOVED lines=10> */
.L_x_93:
[----:B------:R-:W-:Y:S05]  /*12be0*/  BSYNC B1 ;  /* 0x0000000000017941 */ /* 0x000fea0003800000 */
.L_x_92:
        /* <DEDUP_REMOVED lines=10> */
.L_x_95:
[----:B------:R-:W-:Y:S05]  /*12c90*/  BSYNC B1 ;  /* 0x0000000000017941 */ /* 0x000fea0003800000 */
.L_x_94:
        /* <DEDUP_REMOVED lines=10> */
.L_x_97:
[----:B------:R-:W-:Y:S05]  /*12d40*/  BSYNC B1 ;  /* 0x0000000000017941 */ /* 0x000fea0003800000 */
.L_x_96:
        /* <DEDUP_REMOVED lines=10> */
.L_x_99:
[----:B------:R-:W-:Y:S05]  /*12df0*/  BSYNC B1 ;  /* 0x0000000000017941 */ /* 0x000fea0003800000 */
.L_x_98:
        /* <DEDUP_REMOVED lines=10> */
.L_x_101:
[----:B------:R-:W-:Y:S05]  /*12ea0*/  BSYNC B1 ;  /* 0x0000000000017941 */ /* 0x000fea0003800000 */
.L_x_100:
        /* <DEDUP_REMOVED lines=10> */
.L_x_103:
[----:B------:R-:W-:Y:S05]  /*12f50*/  BSYNC B1 ;  /* 0x0000000000017941 */ /* 0x000fea0003800000 */
.L_x_102:
        /* <DEDUP_REMOVED lines=10> */
.L_x_105:
[----:B------:R-:W-:Y:S05]  /*13000*/  BSYNC B1 ;  /* 0x0000000000017941 */ /* 0x000fea0003800000 */
.L_x_104:
        /* <DEDUP_REMOVED lines=10> */
.L_x_107:
[----:B------:R-:W-:Y:S05]  /*130b0*/  BSYNC B1 ;  /* 0x0000000000017941 */ /* 0x000fea0003800000 */
.L_x_106:
        /* <DEDUP_REMOVED lines=10> */
.L_x_109:
[----:B------:R-:W-:Y:S05]  /*13160*/  BSYNC B1 ;  /* 0x0000000000017941 */ /* 0x000fea0003800000 */
.L_x_108:
        /* <DEDUP_REMOVED lines=10> */
.L_x_111:
[----:B------:R-:W-:Y:S05]  /*13210*/  BSYNC B1 ;  /* 0x0000000000017941 */ /* 0x000fea0003800000 */
.L_x_110:
        /* <DEDUP_REMOVED lines=10> */
.L_x_113:
[----:B------:R-:W-:Y:S05]  /*132c0*/  BSYNC B1 ;  /* 0x0000000000017941 */ /* 0x000fea0003800000 */
.L_x_112:
        /* <DEDUP_REMOVED lines=10> */
.L_x_115:
[----:B------:R-:W-:Y:S05]  /*13370*/  BSYNC B1 ;  /* 0x0000000000017941 */ /* 0x000fea0003800000 */
.L_x_114:
        /* <DEDUP_REMOVED lines=10> */
.L_x_117:
[----:B------:R-:W-:Y:S05]  /*13420*/  BSYNC B1 ;  /* 0x0000000000017941 */ /* 0x000fea0003800000 */
.L_x_116:
        /* <DEDUP_REMOVED lines=10> */
.L_x_119:
[----:B------:R-:W-:Y:S05]  /*134d0*/  BSYNC B1 ;  /* 0x0000000000017941 */ /* 0x000fea0003800000 */
.L_x_118:
        /* <DEDUP_REMOVED lines=10> */
.L_x_121:
[----:B------:R-:W-:Y:S05]  /*13580*/  BSYNC B1 ;  /* 0x0000000000017941 */ /* 0x000fea0003800000 */
.L_x_120:
        /* <DEDUP_REMOVED lines=10> */
.L_x_123:
[----:B------:R-:W-:Y:S05]  /*13630*/  BSYNC B1 ;  /* 0x0000000000017941 */ /* 0x000fea0003800000 */
.L_x_122:
        /* <DEDUP_REMOVED lines=10> */
.L_x_125:
[----:B------:R-:W-:Y:S05]  /*136e0*/  BSYNC B1 ;  /* 0x0000000000017941 */ /* 0x000fea0003800000 */
.L_x_124:
        /* <DEDUP_REMOVED lines=10> */
.L_x_127:
[----:B------:R-:W-:Y:S05]  /*13790*/  BSYNC B1 ;  /* 0x0000000000017941 */ /* 0x000fea0003800000 */
.L_x_126:
        /* <DEDUP_REMOVED lines=10> */
.L_x_129:
[----:B------:R-:W-:Y:S05]  /*13840*/  BSYNC B1 ;  /* 0x0000000000017941 */ /* 0x000fea0003800000 */
.L_x_128:
        /* <DEDUP_REMOVED lines=10> */
.L_x_131:
[----:B------:R-:W-:Y:S05]  /*138f0*/  BSYNC B1 ;  /* 0x0000000000017941 */ /* 0x000fea0003800000 */
.L_x_130:
        /* <DEDUP_REMOVED lines=10> */
.L_x_133:
[----:B------:R-:W-:Y:S05]  /*139a0*/  BSYNC B1 ;  /* 0x0000000000017941 */ /* 0x000fea0003800000 */
.L_x_132:
        /* <DEDUP_REMOVED lines=10> */
.L_x_135:
[----:B------:R-:W-:Y:S05]  /*13a50*/  BSYNC B1 ;  /* 0x0000000000017941 */ /* 0x000fea0003800000 */
.L_x_134:
        /* <DEDUP_REMOVED lines=10> */
.L_x_137:
[----:B------:R-:W-:Y:S05]  /*13b00*/  BSYNC B1 ;  /* 0x0000000000017941 */ /* 0x000fea0003800000 */
.L_x_136:
        /* <DEDUP_REMOVED lines=10> */
.L_x_139:
[----:B------:R-:W-:Y:S05]  /*13bb0*/  BSYNC B1 ;  /* 0x0000000000017941 */ /* 0x000fea0003800000 */
.L_x_138:
        /* <DEDUP_REMOVED lines=10> */
.L_x_141:
[----:B------:R-:W-:Y:S05]  /*13c60*/  BSYNC B1 ;  /* 0x0000000000017941 */ /* 0x000fea0003800000 */
.L_x_140:
        /* <DEDUP_REMOVED lines=10> */
.L_x_143:
[----:B------:R-:W-:Y:S05]  /*13d10*/  BSYNC B1 ;  /* 0x0000000000017941 */ /* 0x000fea0003800000 */
.L_x_142:
        /* <DEDUP_REMOVED lines=10> */
.L_x_145:
[----:B------:R-:W-:Y:S05]  /*13dc0*/  BSYNC B1 ;  /* 0x0000000000017941 */ /* 0x000fea0003800000 */
.L_x_144:
        /* <DEDUP_REMOVED lines=10> */
.L_x_147:
[----:B------:R-:W-:Y:S05]  /*13e70*/  BSYNC B1 ;  /* 0x0000000000017941 */ /* 0x000fea0003800000 */
.L_x_146:
        /* <DEDUP_REMOVED lines=10> */
.L_x_149:
[----:B------:R-:W-:Y:S05]  /*13f20*/  BSYNC B1 ;  /* 0x0000000000017941 */ /* 0x000fea0003800000 */
.L_x_148:
        /* <DEDUP_REMOVED lines=10> */
.L_x_151:
[----:B------:R-:W-:Y:S05]  /*13fd0*/  BSYNC B1 ;  /* 0x0000000000017941 */ /* 0x000fea0003800000 */
.L_x_150:
        /* <DEDUP_REMOVED lines=10> */
.L_x_153:
[----:B------:R-:W-:Y:S05]  /*14080*/  BSYNC B1 ;  /* 0x0000000000017941 */ /* 0x000fea0003800000 */
.L_x_152:
        /* <DEDUP_REMOVED lines=10> */
.L_x_155:
[----:B------:R-:W-:Y:S05]  /*14130*/  BSYNC B1 ;  /* 0x0000000000017941 */ /* 0x000fea0003800000 */
.L_x_154:
        /* <DEDUP_REMOVED lines=10> */
.L_x_157:
[----:B------:R-:W-:Y:S05]  /*141e0*/  BSYNC B1 ;  /* 0x0000000000017941 */ /* 0x000fea0003800000 */
.L_x_156:
        /* <DEDUP_REMOVED lines=10> */
.L_x_159:
[----:B------:R-:W-:Y:S05]  /*14290*/  BSYNC B1 ;  /* 0x0000000000017941 */ /* 0x000fea0003800000 */
.L_x_158:
        /* <DEDUP_REMOVED lines=10> */
.L_x_161:
[----:B------:R-:W-:Y:S05]  /*14340*/  BSYNC B1 ;  /* 0x0000000000017941 */ /* 0x000fea0003800000 */
.L_x_160:
        /* <DEDUP_REMOVED lines=10> */
.L_x_163:
[----:B------:R-:W-:Y:S05]  /*143f0*/  BSYNC B1 ;  /* 0x0000000000017941 */ /* 0x000fea0003800000 */
.L_x_162:
        /* <DEDUP_REMOVED lines=10> */
.L_x_165:
[----:B------:R-:W-:Y:S05]  /*144a0*/  BSYNC B1 ;  /* 0x0000000000017941 */ /* 0x000fea0003800000 */
.L_x_164:
        /* <DEDUP_REMOVED lines=10> */
.L_x_167:
[----:B------:R-:W-:Y:S05]  /*14550*/  BSYNC B1 ;  /* 0x0000000000017941 */ /* 0x000fea0003800000 */
.L_x_166:
        /* <DEDUP_REMOVED lines=10> */
.L_x_169:
[----:B------:R-:W-:Y:S05]  /*14600*/  BSYNC B1 ;  /* 0x0000000000017941 */ /* 0x000fea0003800000 */
.L_x_168:
        /* <DEDUP_REMOVED lines=10> */
.L_x_171:
[----:B------:R-:W-:Y:S05]  /*146b0*/  BSYNC B1 ;  /* 0x0000000000017941 */ /* 0x000fea0003800000 */
.L_x_170:
        /* <DEDUP_REMOVED lines=10> */
.L_x_173:
[----:B------:R-:W-:Y:S05]  /*14760*/  BSYNC B1 ;  /* 0x0000000000017941 */ /* 0x000fea0003800000 */
.L_x_172:
        /* <DEDUP_REMOVED lines=10> */
.L_x_175:
[----:B------:R-:W-:Y:S05]  /*14810*/  BSYNC B1 ;  /* 0x0000000000017941 */ /* 0x000fea0003800000 */
.L_x_174:
        /* <DEDUP_REMOVED lines=10> */
.L_x_177:
[----:B------:R-:W-:Y:S05]  /*148c0*/  BSYNC B1 ;  /* 0x0000000000017941 */ /* 0x000fea0003800000 */
.L_x_176:
        /* <DEDUP_REMOVED lines=10> */
.L_x_179:
[----:B------:R-:W-:Y:S05]  /*14970*/  BSYNC B1 ;  /* 0x0000000000017941 */ /* 0x000fea0003800000 */
.L_x_178:
        /* <DEDUP_REMOVED lines=10> */
.L_x_181:
[----:B------:R-:W-:Y:S05]  /*14a20*/  BSYNC B1 ;  /* 0x0000000000017941 */ /* 0x000fea0003800000 */
.L_x_180:
        /* <DEDUP_REMOVED lines=10> */
.L_x_183:
[----:B------:R-:W-:Y:S05]  /*14ad0*/  BSYNC B1 ;  /* 0x0000000000017941 */ /* 0x000fea0003800000 */
.L_x_182:
        /* <DEDUP_REMOVED lines=10> */
.L_x_185:
[----:B------:R-:W-:Y:S05]  /*14b80*/  BSYNC B1 ;  /* 0x0000000000017941 */ /* 0x000fea0003800000 */
.L_x_184:
        /* <DEDUP_REMOVED lines=10> */
.L_x_187:
[----:B------:R-:W-:Y:S05]  /*14c30*/  BSYNC B1 ;  /* 0x0000000000017941 */ /* 0x000fea0003800000 */
.L_x_186:
        /* <DEDUP_REMOVED lines=10> */
.L_x_189:
[----:B------:R-:W-:Y:S05]  /*14ce0*/  BSYNC B1 ;  /* 0x0000000000017941 */ /* 0x000fea0003800000 */
.L_x_188:
        /* <DEDUP_REMOVED lines=10> */
.L_x_191:
[----:B------:R-:W-:Y:S05]  /*14d90*/  BSYNC B1 ;  /* 0x0000000000017941 */ /* 0x000fea0003800000 */
.L_x_190:
        /* <DEDUP_REMOVED lines=10> */
.L_x_193:
[----:B------:R-:W-:Y:S05]  /*14e40*/  BSYNC B1 ;  /* 0x0000000000017941 */ /* 0x000fea0003800000 */
.L_x_192:
        /* <DEDUP_REMOVED lines=10> */
.L_x_195:
[----:B------:R-:W-:Y:S05]  /*14ef0*/  BSYNC B1 ;  /* 0x0000000000017941 */ /* 0x000fea0003800000 */
.L_x_194:
        /* <DEDUP_REMOVED lines=10> */
.L_x_197:
[----:B------:R-:W-:Y:S05]  /*14fa0*/  BSYNC B1 ;  /* 0x0000000000017941 */ /* 0x000fea0003800000 */
.L_x_196:
        /* <DEDUP_REMOVED lines=10> */
.L_x_199:
[----:B------:R-:W-:Y:S05]  /*15050*/  BSYNC B1 ;  /* 0x0000000000017941 */ /* 0x000fea0003800000 */
.L_x_198:
        /* <DEDUP_REMOVED lines=10> */
.L_x_201:
[----:B------:R-:W-:Y:S05]  /*15100*/  BSYNC B1 ;  /* 0x0000000000017941 */ /* 0x000fea0003800000 */
.L_x_200:
        /* <DEDUP_REMOVED lines=10> */
.L_x_203:
[----:B------:R-:W-:Y:S05]  /*151b0*/  BSYNC B1 ;  /* 0x0000000000017941 */ /* 0x000fea0003800000 */
.L_x_202:
        /* <DEDUP_REMOVED lines=10> */
.L_x_205:
[----:B------:R-:W-:Y:S05]  /*15260*/  BSYNC B1 ;  /* 0x0000000000017941 */ /* 0x000fea0003800000 */
.L_x_204:
        /* <DEDUP_REMOVED lines=10> */
.L_x_207:
[----:B------:R-:W-:Y:S05]  /*15310*/  BSYNC B1 ;  /* 0x0000000000017941 */ /* 0x000fea0003800000 */
.L_x_206:
        /* <DEDUP_REMOVED lines=10> */
.L_x_209:
[----:B------:R-:W-:Y:S05]  /*153c0*/  BSYNC B1 ;  /* 0x0000000000017941 */ /* 0x000fea0003800000 */
.L_x_208:
        /* <DEDUP_REMOVED lines=10> */
.L_x_211:
[----:B------:R-:W-:Y:S05]  /*15470*/  BSYNC B1 ;  /* 0x0000000000017941 */ /* 0x000fea0003800000 */
.L_x_210:
        /* <DEDUP_REMOVED lines=10> */
.L_x_213:
[----:B------:R-:W-:Y:S05]  /*15520*/  BSYNC B1 ;  /* 0x0000000000017941 */ /* 0x000fea0003800000 */
.L_x_212:
        /* <DEDUP_REMOVED lines=10> */
.L_x_215:
[----:B------:R-:W-:Y:S05]  /*155d0*/  BSYNC B1 ;  /* 0x0000000000017941 */ /* 0x000fea0003800000 */
.L_x_214:
        /* <DEDUP_REMOVED lines=10> */
.L_x_217:
[----:B------:R-:W-:Y:S05]  /*15680*/  BSYNC B1 ;  /* 0x0000000000017941 */ /* 0x000fea0003800000 */
.L_x_216:
        /* <DEDUP_REMOVED lines=10> */
.L_x_219:
[----:B------:R-:W-:Y:S05]  /*15730*/  BSYNC B1 ;  /* 0x0000000000017941 */ /* 0x000fea0003800000 */
.L_x_218:
        /* <DEDUP_REMOVED lines=10> */
.L_x_221:
[----:B------:R-:W-:Y:S05]  /*157e0*/  BSYNC B1 ;  /* 0x0000000000017941 */ /* 0x000fea0003800000 */
.L_x_220:
        /* <DEDUP_REMOVED lines=10> */
.L_x_223:
[----:B------:R-:W-:Y:S05]  /*15890*/  BSYNC B1 ;  /* 0x0000000000017941 */ /* 0x000fea0003800000 */
.L_x_222:
        /* <DEDUP_REMOVED lines=10> */
.L_x_225:
[----:B------:R-:W-:Y:S05]  /*15940*/  BSYNC B1 ;  /* 0x0000000000017941 */ /* 0x000fea0003800000 */
.L_x_224:
        /* <DEDUP_REMOVED lines=10> */
.L_x_227:
[----:B------:R-:W-:Y:S05]  /*159f0*/  BSYNC B1 ;  /* 0x0000000000017941 */ /* 0x000fea0003800000 */
.L_x_226:
        /* <DEDUP_REMOVED lines=10> */
.L_x_229:
[----:B------:R-:W-:Y:S05]  /*15aa0*/  BSYNC B1 ;  /* 0x0000000000017941 */ /* 0x000fea0003800000 */
.L_x_228:
        /* <DEDUP_REMOVED lines=10> */
.L_x_231:
[----:B------:R-:W-:Y:S05]  /*15b50*/  BSYNC B1 ;  /* 0x0000000000017941 */ /* 0x000fea0003800000 */
.L_x_230:
        /* <DEDUP_REMOVED lines=10> */
.L_x_233:
[----:B------:R-:W-:Y:S05]  /*15c00*/  BSYNC B1 ;  /* 0x0000000000017941 */ /* 0x000fea0003800000 */
.L_x_232:
        /* <DEDUP_REMOVED lines=10> */
.L_x_235:
[----:B------:R-:W-:Y:S05]  /*15cb0*/  BSYNC B1 ;  /* 0x0000000000017941 */ /* 0x000fea0003800000 */
.L_x_234:
        /* <DEDUP_REMOVED lines=10> */
.L_x_237:
[----:B------:R-:W-:Y:S05]  /*15d60*/  BSYNC B1 ;  /* 0x0000000000017941 */ /* 0x000fea0003800000 */
.L_x_236:
        /* <DEDUP_REMOVED lines=10> */
.L_x_239:
[----:B------:R-:W-:Y:S05]  /*15e10*/  BSYNC B1 ;  /* 0x0000000000017941 */ /* 0x000fea0003800000 */
.L_x_238:
        /* <DEDUP_REMOVED lines=10> */
.L_x_241:
[----:B------:R-:W-:Y:S05]  /*15ec0*/  BSYNC B1 ;  /* 0x0000000000017941 */ /* 0x000fea0003800000 */
.L_x_240:
        /* <DEDUP_REMOVED lines=10> */
.L_x_243:
[----:B------:R-:W-:Y:S05]  /*15f70*/  BSYNC B1 ;  /* 0x0000000000017941 */ /* 0x000fea0003800000 */
.L_x_242:
        /* <DEDUP_REMOVED lines=10> */
.L_x_245:
[----:B------:R-:W-:Y:S05]  /*16020*/  BSYNC B1 ;  /* 0x0000000000017941 */ /* 0x000fea0003800000 */
.L_x_244:
        /* <DEDUP_REMOVED lines=10> */
.L_x_247:
[----:B------:R-:W-:Y:S05]  /*160d0*/  BSYNC B1 ;  /* 0x0000000000017941 */ /* 0x000fea0003800000 */
.L_x_246:
        /* <DEDUP_REMOVED lines=10> */
.L_x_249:
[----:B------:R-:W-:Y:S05]  /*16180*/  BSYNC B1 ;  /* 0x0000000000017941 */ /* 0x000fea0003800000 */
.L_x_248:
        /* <DEDUP_REMOVED lines=10> */
.L_x_251:
[----:B------:R-:W-:Y:S05]  /*16230*/  BSYNC B1 ;  /* 0x0000000000017941 */ /* 0x000fea0003800000 */
.L_x_250:
        /* <DEDUP_REMOVED lines=10> */
.L_x_253:
[----:B------:R-:W-:Y:S05]  /*162e0*/  BSYNC B1 ;  /* 0x0000000000017941 */ /* 0x000fea0003800000 */
.L_x_252:
        /* <DEDUP_REMOVED lines=10> */
.L_x_255:
[----:B------:R-:W-:Y:S05]  /*16390*/  BSYNC B1 ;  /* 0x0000000000017941 */ /* 0x000fea0003800000 */
.L_x_254:
        /* <DEDUP_REMOVED lines=10> */
.L_x_257:
[----:B------:R-:W-:Y:S05]  /*16440*/  BSYNC B1 ;  /* 0x0000000000017941 */ /* 0x000fea0003800000 */
.L_x_256:
        /* <DEDUP_REMOVED lines=10> */
.L_x_259:
[----:B------:R-:W-:Y:S05]  /*164f0*/  BSYNC B1 ;  /* 0x0000000000017941 */ /* 0x000fea0003800000 */
.L_x_258:
        /* <DEDUP_REMOVED lines=10> */
.L_x_261:
[----:B------:R-:W-:Y:S05]  /*165a0*/  BSYNC B1 ;  /* 0x0000000000017941 */ /* 0x000fea0003800000 */
.L_x_260:
        /* <DEDUP_REMOVED lines=10> */
.L_x_263:
[----:B------:R-:W-:Y:S05]  /*16650*/  BSYNC B1 ;  /* 0x0000000000017941 */ /* 0x000fea0003800000 */
.L_x_262:
        /* <DEDUP_REMOVED lines=10> */
.L_x_265:
[----:B------:R-:W-:Y:S05]  /*16700*/  BSYNC B1 ;  /* 0x0000000000017941 */ /* 0x000fea0003800000 */
.L_x_264:
        /* <DEDUP_REMOVED lines=10> */
.L_x_267:
[----:B------:R-:W-:Y:S05]  /*167b0*/  BSYNC B1 ;  /* 0x0000000000017941 */ /* 0x000fea0003800000 */
.L_x_266:
        /* <DEDUP_REMOVED lines=10> */
.L_x_269:
[----:B------:R-:W-:Y:S05]  /*16860*/  BSYNC B1 ;  /* 0x0000000000017941 */ /* 0x000fea0003800000 */
.L_x_268:
        /* <DEDUP_REMOVED lines=10> */
.L_x_271:
[----:B------:R-:W-:Y:S05]  /*16910*/  BSYNC B1 ;  /* 0x0000000000017941 */ /* 0x000fea0003800000 */
.L_x_270:
        /* <DEDUP_REMOVED lines=10> */
.L_x_273:
[----:B------:R-:W-:Y:S05]  /*169c0*/  BSYNC B1 ;  /* 0x0000000000017941 */ /* 0x000fea0003800000 */
.L_x_272:
        /* <DEDUP_REMOVED lines=10> */
.L_x_275:
[----:B------:R-:W-:Y:S05]  /*16a70*/  BSYNC B1 ;  /* 0x0000000000017941 */ /* 0x000fea0003800000 */
.L_x_274:
        /* <DEDUP_REMOVED lines=10> */
.L_x_277:
[----:B------:R-:W-:Y:S05]  /*16b20*/  BSYNC B1 ;  /* 0x0000000000017941 */ /* 0x000fea0003800000 */
.L_x_276:
        /* <DEDUP_REMOVED lines=10> */
.L_x_279:
[----:B------:R-:W-:Y:S05]  /*16bd0*/  BSYNC B1 ;  /* 0x0000000000017941 */ /* 0x000fea0003800000 */
.L_x_278:
        /* <DEDUP_REMOVED lines=10> */
.L_x_281:
[----:B------:R-:W-:Y:S05]  /*16c80*/  BSYNC B1 ;  /* 0x0000000000017941 */ /* 0x000fea0003800000 */
.L_x_280:
[----:B0-234-:R-:W2:Y:S01]  /*16c90*/  LDL.LU R10, [R1+0x1f4] ;  /* 0x0001f400010a7983 */ /* 0x01dea20000300800 */
[----:B-----5:R-:W-:Y:S01]  /*16ca0*/  IMAD.U32 R11, R23, 0x10000, RZ ;  /* 0x00010000170b7824 */ /* 0x020fe200078e00ff */
        /* <DEDUP_REMOVED lines=8> */
.L_x_283:
[----:B------:R-:W-:Y:S05]  /*16d30*/  BSYNC B1 ;  /* 0x0000000000017941 */ /* 0x000fea0003800000 */
.L_x_282:
[----:B------:R-:W3:Y:S01]  /*16d40*/  LDL.LU R10, [R1+0x1f8] ;  /* 0x0001f800010a7983 */ /* 0x000ee20000300800 */
[----:B0----5:R-:W-:Y:S01]  /*16d50*/  SHF.L.U32 R11, R23, 0x10, RZ ;  /* 0x00000010170b7819 */ /* 0x021fe200000006ff */
[----:B------:R-:W-:Y:S01]  /*16d60*/  BSSY B1, `(.L_x_284) ;  /* 0x000000b000017945 */ /* 0x000fe20003800000 */
[----:B------:R-:W-:Y:S02]  /*16d70*/  ISETP.GT.AND P1, PT, R0, 0xf9, P0 ;  /* 0x000000f90000780c */ /* 0x000fe40000724270 */
[----:B------:R-:W-:Y:S01]  /*16d80*/  IADD3 R169, P0, R3, 0x80, RZ ;  /* 0x0000008003a97810 */ /* 0x000fe20007f1e0ff */
[----:B------:R-:W-:-:S04]  /*16d90*/  FMUL R11, R11, R16 ;  /* 0x000000100b0b7220 */ /* 0x000fc80000400000 */
[----:B---3--:R-:W-:-:S05]  /*16da0*/  FFMA R11, R10, R2, R11 ;  /* 0x000000020a0b7223 */ /* 0x008fca000000000b */
[----:B------:R-:W-:-:S04]  /*16db0*/  F2FP.BF16.F32.PACK_AB R11, RZ, R11 ;  /* 0x0000000bff0b723e */ /* 0x000fc800000010ff */
[----:B------:R-:W-:Y:S01]  /*16dc0*/  PRMT R3, R11, 0x7610, R3 ;  /* 0x000076100b037816 */ /* 0x000fe20000000003 */
[----:B------:R-:W-:-:S04]  /*16dd0*/  IMAD.X R11, RZ, RZ, UR7, P0 ;  /* 0x00000007ff0b7e24 */ /* 0x000fc800080e06ff */
[----:B------:R0:W-:Y:S01]  /*16de0*/  @P2 STG.E.U16 desc[UR44][R6.64+0x1f0], R3 ;  /* 0x0001f00306002986 */ /* 0x0001e2000c10152c */
[----:B------:R-:W-:Y:S05]  /*16df0*/  @!P1 BRA `(.L_x_285) ;  /* 0x0000000000049947 */ /* 0x000fea0003800000 */
[----:B------:R3:W5:Y:S02]  /*16e00*/  LDG.E.LTC128B.U16 R23, desc[UR44][R8.64+0x1f2] ;  /* 0x0001f22c08177981 */ /* 0x000764000c1e1520 */
.L_x_285:
[----:B------:R-:W-:Y:S05]  /*16e10*/  BSYNC B1 ;  /* 0x0000000000017941 */ /* 0x000fea0003800000 */
.L_x_284:
[----:B------:R-:W4:Y:S01]  /*16e20*/  LDL.LU R10, [R1+0x1fc] ;  /* 0x0001fc00010a7983 */ /* 0x000f220000300800 */
[----:B0----5:R-:W-:Y:S01]  /*16e30*/  IMAD.U32 R3, R23, 0x10000, RZ ;  /* 0x0001000017037824 */ /* 0x021fe200078e00ff */
[----:B------:R-:W-:Y:S01]  /*16e40*/  ISETP.GT.AND P0, PT, R153, 0x80, PT ;  /* 0x000000809900780c */ /* 0x000fe20003f04270 */
[----:B--23--:R-:W-:Y:S02]  /*16e50*/  IMAD R8, R11, R14, RZ ;  /* 0x0000000e0b087224 */ /* 0x00cfe400078e02ff */
[----:B------:R-:W-:Y:S01]  /*16e60*/  FMUL R3, R3, R16 ;  /* 0x0000001003037220 */ /* 0x000fe20000400000 */
[----:B------:R-:W-:Y:S01]  /*16e70*/  ISETP.GT.AND P3, PT, R0, RZ, P0 ;  /* 0x000000ff0000720c */ /* 0x000fe20000764270 */
[C---:B------:R-:W-:Y:S02]  /*16e80*/  IMAD R167, R169.reuse, R15, R8 ;  /* 0x0000000fa9a77224 */ /* 0x040fe400078e0208 */
[----:B------:R-:W-:-:S05]  /*16e90*/  IMAD.WIDE.U32 R8, R169, R14, R20 ;  /* 0x0000000ea9087225 */ /* 0x000fca00078e0014 */
[----:B------:R-:W-:Y:S01]  /*16ea0*/  IADD3 R9, R9, R167, RZ ;  /* 0x000000a709097210 */ /* 0x000fe20007ffe0ff */
[----:B----4-:R-:W-:Y:S01]  /*16eb0*/  FFMA R3, R10, R2, R3 ;  /* 0x000000020a037223 */ /* 0x010fe20000000003 */
[----:B------:R-:W-:-:S04]  /*16ec0*/  LEA R10, P2, R8, R12, 0x1 ;  /* 0x0000000c080a7211 */ /* 0x000fc800078408ff */
[----:B------:R-:W-:Y:S02]  /*16ed0*/  F2FP.BF16.F32.PACK_AB R3, RZ, R3 ;  /* 0x00000003ff03723e */ /* 0x000fe400000010ff */
[--C-:B------:R-:W-:Y:S02]  /*16ee0*/  LEA.HI.X R11, R8, R13, R9.reuse, 0x1, P2 ;  /* 0x0000000d080b7211 */ /* 0x100fe400010f0c09 */
[----:B------:R-:W-:-:S05]  /*16ef0*/  PRMT R9, R3, 0x7610, R9 ;  /* 0x0000761003097816 */ /* 0x000fca0000000009 */
[----:B------:R0:W-:Y:S04]  /*16f00*/  @P1 STG.E.U16 desc[UR44][R6.64+0x1f2], R9 ;  /* 0x0001f20906001986 */ /* 0x0001e8000c10152c */
[----:B------:R-:W2:Y:S01]  /*16f10*/  @P3 LDG.E.LTC128B.U16 R23, desc[UR44][R10.64] ;  /* 0x0000002c0a173981 */ /* 0x000ea2000c1e1520 */
[----:B-1----:R-:W-:Y:S01]  /*16f20*/  MOV R161, UR8 ;  /* 0x0000000800a17c02 */ /* 0x002fe20008000f00 */
[----:B------:R-:W-:Y:S01]  /*16f30*/  IMAD.U32 R165, RZ, RZ, UR8 ;  /* 0x00000008ffa57e24 */ /* 0x000fe2000f8e00ff */
[----:B------:R-:W-:Y:S01]  /*16f40*/  ISETP.GT.AND P2, PT, R0, 0x1, P0 ;  /* 0x000000010000780c */ /* 0x000fe20000744270 */
[----:B------:R-:W-:Y:S01]  /*16f50*/  IMAD.U32 R164, RZ, RZ, UR9 ;  /* 0x00000009ffa47e24 */ /* 0x000fe2000f8e00ff */
[----:B------:R-:W-:Y:S01]  /*16f60*/  SHF.L.U32 R161, R161, 0x8, RZ ;  /* 0x00000008a1a17819 */ /* 0x000fe200000006ff */
[----:B------:R-:W-:Y:S01]  /*16f70*/  BSSY B1, `(.L_x_286) ;  /* 0x0000011000017945 */ /* 0x000fe20003800000 */
[----:B0-----:R-:W-:-:S02]  /*16f80*/  IMAD.WIDE.U32 R8, R169, R14, R18 ;  /* 0x0000000ea9087225 */ /* 0x001fc400078e0012 */
[----:B------:R-:W-:Y:S02]  /*16f90*/  SHF.L.U64.HI R165, R165, 0x8, R164 ;  /* 0x00000008a5a57819 */ /* 0x000fe400000102a4 */
[----:B------:R-:W-:Y:S02]  /*16fa0*/  IMAD.IADD R9, R167, 0x1, R9 ;  /* 0x00000001a7097824 */ /* 0x000fe400078e0209 */
[----:B------:R-:W-:Y:S01]  /*16fb0*/  IMAD.WIDE.U32 R162, R22, UR42, R8 ;  /* 0x0000002a16a27c25 */ /* 0x000fe2000f8e0008 */
[----:B------:R-:W-:-:S03]  /*16fc0*/  IADD3 R8, P1, R161, R4, RZ ;  /* 0x00000004a1087210 */ /* 0x000fc60007f3e0ff */
[----:B------:R-:W-:Y:S01]  /*16fd0*/  IMAD.IADD R7, R159, 0x1, R163 ;  /* 0x000000019f077824 */ /* 0x000fe200078e02a3 */
[----:B------:R-:W-:Y:S01]  /*16fe0*/  LEA R6, P4, R162, R12, 0x1 ;  /* 0x0000000ca2067211 */ /* 0x000fe200078808ff */
[----:B------:R-:W-:-:S03]  /*16ff0*/  IMAD.X R9, R165, 0x1, R5, P1 ;  /* 0x00000001a5097824 */ /* 0x000fc600008e0605 */
[----:B------:R-:W-:Y:S01]  /*17000*/  LEA.HI.X R7, R162, R13, R7, 0x1, P4 ;  /* 0x0000000da2077211 */ /* 0x000fe200020f0c07 */
[----:B--2---:R-:W-:-:S04]  /*17010*/  IMAD.U32 R3, R23, 0x10000, RZ ;  /* 0x0001000017037824 */ /* 0x004fc800078e00ff */
[----:B------:R-:W-:-:S04]  /*17020*/  FMUL R3, R3, R16 ;  /* 0x0000001003037220 */ /* 0x000fc80000400000 */
[----:B------:R-:W-:-:S05]  /*17030*/  FFMA R3, R24, R2, R3 ;  /* 0x0000000218037223 */ /* 0x000fca0000000003 */
[----:B------:R-:W-:-:S05]  /*17040*/  F2FP.BF16.F32.PACK_AB R3, RZ, R3 ;  /* 0x00000003ff03723e */ /* 0x000fca00000010ff */
[----:B------:R0:W-:Y:S01]  /*17050*/  @P3 STG.E.U16 desc[UR44][R8.64], R3 ;  /* 0x0000000308003986 */ /* 0x0001e2000c10152c */
[----:B------:R-:W-:Y:S05]  /*17060*/  @!P2 BRA `(.L_x_287) ;  /* 0x000000000004a947 */ /* 0x000fea0003800000 */
[----:B------:R1:W5:Y:S02]  /*17070*/  LDG.E.LTC128B.U16 R23, desc[UR44][R6.64+0x2] ;  /* 0x0000022c06177981 */ /* 0x000364000c1e1520 */
.L_x_287:
[----:B------:R-:W-:Y:S05]  /*17080*/  BSYNC B1 ;  /* 0x0000000000017941 */ /* 0x000fea0003800000 */
.L_x_286:
[----:B0----5:R-:W-:Y:S01]  /*17090*/  SHF.L.U32 R3, R23, 0x10, RZ ;  /* 0x0000001017037819 */ /* 0x021fe200000006ff */
[----:B------:R-:W-:Y:S01]  /*170a0*/  IMAD.WIDE.U32 R14, R169, R14, R156 ;  /* 0x0000000ea90e7225 */ /* 0x000fe200078e009c */
[----:B------:R-:W-:Y:S01]  /*170b0*/  ISETP.GT.AND P1, PT, R153, 0x88, PT ;  /* 0x000000889900780c */ /* 0x000fe20003f24270 */
[----:B------:R-:W-:Y:S02]  /*170c0*/  BSSY B1, `(.L_x_288) ;  /* 0x0000010000017945 */ /* 0x000fe40003800000 */
[----:B------:R-:W-:Y:S01]  /*170d0*/  FMUL R10, R3, R16 ;  /* 0x00000010030a7220 */ /* 0x000fe20000400000 */
[----:B------:R-:W-:Y:S01]  /*170e0*/  IADD3 R154, P5, R154, R14, RZ ;  /* 0x0000000e9a9a7210 */ /* 0x000fe20007fbe0ff */
[----:B------:R-:W-:Y:S01]  /*170f0*/  IMAD.IADD R167, R167, 0x1, R15 ;  /* 0x00000001a7a77824 */ /* 0x000fe200078e020f */
[----:B------:R-:W-:Y:S01]  /*17100*/  ISETP.GT.AND P3, PT, R0, RZ, P1 ;  /* 0x000000ff0000720c */ /* 0x000fe20000f64270 */
[----:B------:R-:W-:Y:S01]  /*17110*/  FFMA R10, R25, R2, R10 ;  /* 0x00000002190a7223 */ /* 0x000fe2000000000a */
[----:B------:R-:W-:Y:S01]  /*17120*/  IADD3 R14, P4, R18, R14, RZ ;  /* 0x0000000e120e7210 */ /* 0x000fe20007f9e0ff */
[----:B------:R-:W-:-:S03]  /*17130*/  IMAD.X R20, R167, 0x1, R21, P5 ;  /* 0x00000001a7147824 */ /* 0x000fc600028e0615 */
[----:B------:R-:W-:Y:S02]  /*17140*/  F2FP.BF16.F32.PACK_AB R3, RZ, R10 ;  /* 0x0000000aff03723e */ /* 0x000fe400000010ff */
[C---:B------:R-:W-:Y:S02]  /*17150*/  LEA R10, P5, R154.reuse, R12, 0x1 ;  /* 0x0000000c9a0a7211 */ /* 0x040fe400078a08ff */
[----:B------:R-:W-:Y:S02]  /*17160*/  PRMT R21, R3, 0x7610, R21 ;  /* 0x0000761003157816 */ /* 0x000fe40000000015 */
[----:B------:R-:W-:Y:S02]  /*17170*/  LEA.HI.X R11, R154, R13, R20, 0x1, P5 ;  /* 0x0000000d9a0b7211 */ /* 0x000fe400028f0c14 */
[----:B------:R-:W-:Y:S01]  /*17180*/  PRMT R3, R23, 0x7610, R3 ;  /* 0x0000761017037816 */ /* 0x000fe20000000003 */
[----:B------:R0:W-:Y:S01]  /*17190*/  @P2 STG.E.U16 desc[UR44][R8.64+0x2], R21 ;  /* 0x0000021508002986 */ /* 0x0001e2000c10152c */
[----:B------:R-:W-:Y:S05]  /*171a0*/  @!P3 BRA `(.L_x_289) ;  /* 0x000000000004b947 */ /* 0x000fea0003800000 */
[----:B------:R2:W5:Y:S02]  /*171b0*/  LDG.E.LTC128B.U16 R3, desc[UR44][R10.64] ;  /* 0x0000002c0a037981 */ /* 0x000564000c1e1520 */
.L_x_289:
[----:B------:R-:W-:Y:S05]  /*171c0*/  BSYNC B1 ;  /* 0x0000000000017941 */ /* 0x000fea0003800000 */
.L_x_288:
[----:B--2--5:R-:W-:Y:S01]  /*171d0*/  SHF.L.U32 R11, R3, 0x10, RZ ;  /* 0x00000010030b7819 */ /* 0x024fe200000006ff */
[----:B------:R-:W-:Y:S01]  /*171e0*/  IMAD.X R15, R19, 0x1, R167, P4 ;  /* 0x00000001130f7824 */ /* 0x000fe200020e06a7 */
[----:B------:R-:W-:Y:S01]  /*171f0*/  IADD3 R10, P4, R8, R160, RZ ;  /* 0x000000a0080a7210 */ /* 0x000fe20007f9e0ff */
[----:B------:R-:W-:Y:S01]  /*17200*/  BSSY B1, `(.L_x_290) ;  /* 0x000000d000017945 */ /* 0x000fe20003800000 */
[----:B------:R-:W-:Y:S01]  /*17210*/  ISETP.GT.AND P2, PT, R0, 0x1, P1 ;  /* 0x000000010000780c */ /* 0x000fe20000f44270 */
[----:B------:R-:W-:Y:S01]  /*17220*/  FMUL R11, R11, R16 ;  /* 0x000000100b0b7220 */ /* 0x000fe20000400000 */
[----:B------:R-:W-:-:S04]  /*17230*/  IMAD.WIDE.U32 R22, R22, UR42, R14 ;  /* 0x0000002a16167c25 */ /* 0x000fc8000f8e000e */
[----:B------:R-:W-:Y:S01]  /*17240*/  FFMA R11, R26, R2, R11 ;  /* 0x000000021a0b7223 */ /* 0x000fe2000000000b */
[----:B------:R-:W-:Y:S01]  /*17250*/  IMAD.IADD R159, R159, 0x1, R23 ;  /* 0x000000019f9f7824 */ /* 0x000fe200078e0217 */
[----:B------:R-:W-:-:S03]  /*17260*/  LEA R12, P5, R22, R12, 0x1 ;  /* 0x0000000c160c7211 */ /* 0x000fc600078a08ff */
[----:B------:R-:W-:Y:S02]  /*17270*/  F2FP.BF16.F32.PACK_AB R14, RZ, R11 ;  /* 0x0000000bff0e723e */ /* 0x000fe400000010ff */
[----:B------:R-:W-:Y:S02]  /*17280*/  IADD3.X R11, R9, R158, RZ, P4, !PT ;  /* 0x0000009e090b7210 */ /* 0x000fe400027fe4ff */
[----:B------:R-:W-:-:S03]  /*17290*/  LEA.HI.X R13, R22, R13, R159, 0x1, P5 ;  /* 0x0000000d160d7211 */ /* 0x000fc600028f0c9f */
[----:B------:R2:W-:Y:S01]  /*172a0*/  @P3 STG.E.U16 desc[UR44][R10.64], R14 ;  /* 0x0000000e0a003986 */ /* 0x0005e2000c10152c */
[----:B------:R-:W-:Y:S05]  /*172b0*/  @!P2 BRA `(.L_x_291) ;  /* 0x000000000004a947 */ /* 0x000fea0003800000 */
[----:B------:R3:W5:Y:S02]  /*172c0*/  LDG.E.LTC128B.U16 R3, desc[UR44][R12.64+0x2] ;  /* 0x0000022c0c037981 */ /* 0x000764000c1e1520 */
.L_x_291:
[----:B------:R-:W-:Y:S05]  /*172d0*/  BSYNC B1 ;  /* 0x0000000000017941 */ /* 0x000fea0003800000 */
.L_x_290:
[----:B-----5:R-:W-:Y:S01]  /*172e0*/  IMAD.U32 R15, R3, 0x10000, RZ ;  /* 0x00010000030f7824 */ /* 0x020fe200078e00ff */
[----:B------:R-:W-:Y:S01]  /*172f0*/  ISETP.GT.AND P3, PT, R0, 0x8, P0 ;  /* 0x000000080000780c */ /* 0x000fe20000764270 */
[----:B------:R-:W-:Y:S02]  /*17300*/  BSSY B1, `(.L_x_292) ;  /* 0x0000007000017945 */ /* 0x000fe40003800000 */
[----:B--2---:R-:W-:-:S04]  /*17310*/  FMUL R14, R15, R16 ;  /* 0x000000100f0e7220 */ /* 0x004fc80000400000 */
[----:B------:R-:W-:-:S05]  /*17320*/  FFMA R14, R27, R2, R14 ;  /* 0x000000021b0e7223 */ /* 0x000fca000000000e */
[----:B------:R-:W-:-:S05]  /*17330*/  F2FP.BF16.F32.PACK_AB R14, RZ, R14 ;  /* 0x0000000eff0e723e */ /* 0x000fca00000010ff */
[----:B------:R2:W-:Y:S01]  /*17340*/  @P2 STG.E.U16 desc[UR44][R10.64+0x2], R14 ;  /* 0x0000020e0a002986 */ /* 0x0005e2000c10152c */
[----:B------:R-:W-:Y:S05]  /*17350*/  @!P3 BRA `(.L_x_293) ;  /* 0x000000000004b947 */ /* 0x000fea0003800000 */
[----:B------:R4:W5:Y:S02]  /*17360*/  LDG.E.LTC128B.U16 R3, desc[UR44][R6.64+0x10] ;  /* 0x0000102c06037981 */ /* 0x000964000c1e1520 */
.L_x_293:
[----:B------:R-:W-:Y:S05]  /*17370*/  BSYNC B1 ;  /* 0x0000000000017941 */ /* 0x000fea0003800000 */
.L_x_292:
[----:B--2--5:R-:W-:Y:S01]  /*17380*/  IMAD.U32 R11, R3, 0x10000, RZ ;  /* 0x00010000030b7824 */ /* 0x024fe200078e00ff */
[----:B------:R-:W-:Y:S01]  /*17390*/  ISETP.GT.AND P2, PT, R0, 0x9, P0 ;  /* 0x000000090000780c */ /* 0x000fe20000744270 */
[----:B------:R-:W-:Y:S02]  /*173a0*/  BSSY B1, `(.L_x_294) ;  /* 0x0000007000017945 */ /* 0x000fe40003800000 */
[----:B------:R-:W-:-:S04]  /*173b0*/  FMUL R11, R11, R16 ;  /* 0x000000100b0b7220 */ /* 0x000fc80000400000 */
[----:B------:R-:W-:-:S05]  /*173c0*/  FFMA R11, R28, R2, R11 ;  /* 0x000000021c0b7223 */ /* 0x000fca000000000b */
[----:B------:R-:W-:-:S05]  /*173d0*/  F2FP.BF16.F32.PACK_AB R11, RZ, R11 ;  /* 0x0000000bff0b723e */ /* 0x000fca00000010ff */
[----:B------:R2:W-:Y:S01]  /*173e0*/  @P3 STG.E.U16 desc[UR44][R8.64+0x10], R11 ;  /* 0x0000100b08003986 */ /* 0x0005e2000c10152c */
[----:B------:R-:W-:Y:S05]  /*173f0*/  @!P2 BRA `(.L_x_295) ;  /* 0x000000000004a947 */ /* 0x000fea0003800000 */
[----:B------:R0:W5:Y:S02]  /*17400*/  LDG.E.LTC128B.U16 R3, desc[UR44][R6.64+0x12] ;  /* 0x0000122c06037981 */ /* 0x000164000c1e1520 */
.L_x_295:
[----:B------:R-:W-:Y:S05]  /*17410*/  BSYNC B1 ;  /* 0x0000000000017941 */ /* 0x000fea0003800000 */
.L_x_294:
[----:B--2--5:R-:W-:Y:S01]  /*17420*/  SHF.L.U32 R11, R3, 0x10, RZ ;  /* 0x00000010030b7819 */ /* 0x024fe200000006ff */
[----:B------:R-:W-:Y:S01]  /*17430*/  BSSY B1, `(.L_x_296) ;  /* 0x0000008000017945 */ /* 0x000fe20003800000 */
[----:B------:R-:W-:-:S03]  /*17440*/  ISETP.GT.AND P4, PT, R0, 0x8, P1 ;  /* 0x000000080000780c */ /* 0x000fc60000f84270 */
[----:B------:R-:W-:-:S04]  /*17450*/  FMUL R10, R11, R16 ;  /* 0x000000100b0a7220 */ /* 0x000fc80000400000 */
[----:B------:R-:W-:-:S05]  /*17460*/  FFMA R10, R29, R2, R10 ;  /* 0x000000021d0a7223 */ /* 0x000fca000000000a */
[----:B------:R-:W-:-:S05]  /*17470*/  F2FP.BF16.F32.PACK_AB R10, RZ, R10 ;  /* 0x0000000aff0a723e */ /* 0x000fca00000010ff */
[----:B------:R2:W-:Y:S01]  /*17480*/  @P2 STG.E.U16 desc[UR44][R8.64+0x12], R10 ;  /* 0x0000120a08002986 */ /* 0x0005e2000c10152c */
[----:B------:R-:W-:Y:S05]  /*17490*/  @!P4 BRA `(.L_x_297) ;  /* 0x000000000004c947 */ /* 0x000fea0003800000 */
[----:B------:R0:W5:Y:S02]  /*174a0*/  LDG.E.LTC128B.U16 R3, desc[UR44][R12.64+0x10] ;  /* 0x0000102c0c037981 */ /* 0x000164000c1e1520 */
.L_x_297:
[----:B------:R-:W-:Y:S05]  /*174b0*/  BSYNC B1 ;  /* 0x0000000000017941 */ /* 0x000fea0003800000 */
.L_x_296:
[----:B-----5:R-:W-:Y:S01]  /*174c0*/  IMAD.U32 R11, R3, 0x10000, RZ ;  /* 0x00010000030b7824 */ /* 0x020fe200078e00ff */
[----:B--2---:R-:W-:Y:S01]  /*174d0*/  IADD3 R10, P3, R160, R8, RZ ;  /* 0x00000008a00a7210 */ /* 0x004fe20007f7e0ff */
[----:B------:R-:W-:Y:S01]  /*174e0*/  BSSY B1, `(.L_x_298) ;  /* 0x0000009000017945 */ /* 0x000fe20003800000 */
[----:B------:R-:W-:Y:S01]  /*174f0*/  ISETP.GT.AND P2, PT, R0, 0x9, P1 ;  /* 0x000000090000780c */ /* 0x000fe20000f44270 */
[----:B------:R-:W-:-:S04]  /*17500*/  FMUL R11, R11, R16 ;  /* 0x000000100b0b7220 */ /* 0x000fc80000400000 */
[----:B------:R-:W-:-:S05]  /*17510*/  FFMA R11, R30, R2, R11 ;  /* 0x000000021e0b7223 */ /* 0x000fca000000000b */
[----:B------:R-:W-:Y:S01]  /*17520*/  F2FP.BF16.F32.PACK_AB R14, RZ, R11 ;  /* 0x0000000bff0e723e */ /* 0x000fe200000010ff */
[----:B------:R-:W-:-:S05]  /*17530*/  IMAD.X R11, R158, 0x1, R9, P3 ;  /* 0x000000019e0b7824 */ /* 0x000fca00018e0609 */
[----:B------:R2:W-:Y:S01]  /*17540*/  @P4 STG.E.U16 desc[UR44][R10.64+0x10], R14 ;  /* 0x0000100e0a004986 */ /* 0x0005e2000c10152c */
[----:B------:R-:W-:Y:S05]  /*17550*/  @!P2 BRA `(.L_x_299) ;  /* 0x000000000004a947 */ /* 0x000fea0003800000 */
[----:B------:R0:W5:Y:S02]  /*17560*/  LDG.E.LTC128B.U16 R3, desc[UR44][R12.64+0x12] ;  /* 0x0000122c0c037981 */ /* 0x000164000c1e1520 */
.L_x_299:
[----:B------:R-:W-:Y:S05]  /*17570*/  BSYNC B1 ;  /* 0x0000000000017941 */ /* 0x000fea0003800000 */
.L_x_298:
[----:B--2--5:R-:W-:Y:S01]  /*17580*/  SHF.L.U32 R11, R3, 0x10, RZ ;  /* 0x00000010030b7819 */ /* 0x024fe200000006ff */
[----:B------:R-:W-:Y:S01]  /*17590*/  BSSY B1, `(.L_x_300) ;  /* 0x000000a000017945 */ /* 0x000fe20003800000 */
[----:B------:R-:W-:Y:S02]  /*175a0*/  IADD3 R160, P4, P5, R160, R4, R161 ;  /* 0x00000004a0a07210 */ /* 0x000fe40007d9e0a1 */
[----:B------:R-:W-:Y:S01]  /*175b0*/  ISETP.GT.AND P3, PT, R0, 0x10, P0 ;  /* 0x000000100000780c */ /* 0x000fe20000764270 */
[----:B------:R-:W-:Y:S01]  /*175c0*/  FMUL R10, R11, R16 ;  /* 0x000000100b0a7220 */ /* 0x000fe20000400000 */
[----:B------:R-:W-:-:S03]  /*175d0*/  IADD3.X R161, R158, R5, R165, P4, P5 ;  /* 0x000000059ea17210 */ /* 0x000fc600027ea4a5 */
[----:B------:R-:W-:-:S05]  /*175e0*/  FFMA R10, R31, R2, R10 ;  /* 0x000000021f0a7223 */ /* 0x000fca000000000a */
[----:B------:R-:W-:-:S05]  /*175f0*/  F2FP.BF16.F32.PACK_AB R10, RZ, R10 ;  /* 0x0000000aff0a723e */ /* 0x000fca00000010ff */
[----:B------:R2:W-:Y:S01]  /*17600*/  @P2 STG.E.U16 desc[UR44][R160.64+0x12], R10 ;  /* 0x0000120aa0002986 */ /* 0x0005e2000c10152c */
[----:B------:R-:W-:Y:S05]  /*17610*/  @!P3 BRA `(.L_x_301) ;  /* 0x000000000004b947 */ /* 0x000fea0003800000 */
[----:B------:R0:W5:Y:S02]  /*17620*/  LDG.E.LTC128B.U16 R3, desc[UR44][R6.64+0x20] ;  /* 0x0000202c06037981 */ /* 0x000164000c1e1520 */
.L_x_301:
[----:B------:R-:W-:Y:S05]  /*17630*/  BSYNC B1 ;  /* 0x0000000000017941 */ /* 0x000fea0003800000 */
.L_x_300:
[----:B-----5:R-:W-:Y:S01]  /*17640*/  IMAD.U32 R5, R3, 0x10000, RZ ;  /* 0x0001000003057824 */ /* 0x020fe200078e00ff */
        /* <DEDUP_REMOVED lines=8> */
.L_x_303:
[----:B------:R-:W-:Y:S05]  /*176d0*/  BSYNC B1 ;  /* 0x0000000000017941 */ /* 0x000fea0003800000 */
.L_x_302:
[----:B0----5:R-:W-:Y:S01]  /*176e0*/  IMAD.U32 R5, R3, 0x10000, RZ ;  /* 0x0001000003057824 */ /* 0x021fe200078e00ff */
        /* <DEDUP_REMOVED lines=8> */
.L_x_305:
[----:B------:R-:W-:Y:S05]  /*17770*/  BSYNC B1 ;  /* 0x0000000000017941 */ /* 0x000fea0003800000 */
.L_x_304:
[----:B-----5:R-:W-:Y:S01]  /*17780*/  SHF.L.U32 R5, R3, 0x10, RZ ;  /* 0x0000001003057819 */ /* 0x020fe200000006ff */
[----:B0-----:R-:W-:Y:S01]  /*17790*/  @P3 IMAD.MOV.U32 R4, RZ, RZ, R160 ;  /* 0x000000ffff043224 */ /* 0x001fe200078e00a0 */
[----:B------:R-:W-:Y:S01]  /*177a0*/  ISETP.GT.AND P2, PT, R0, 0x11, P1 ;  /* 0x000000110000780c */ /* 0x000fe20000f44270 */
[----:B------:R-:W-:Y:S02]  /*177b0*/  BSSY B1, `(.L_x_306) ;  /* 0x0000009000017945 */ /* 0x000fe40003800000 */
[----:B------:R-:W-:-:S04]  /*177c0*/  FMUL R5, R5, R16 ;  /* 0x0000001005057220 */ /* 0x000fc80000400000 */
[----:B------:R-:W-:-:S05]  /*177d0*/  FFMA R5, R34, R2, R5 ;  /* 0x0000000222057223 */ /* 0x000fca0000000005 */
[----:B------:R-:W-:-:S04]  /*177e0*/  F2FP.BF16.F32.PACK_AB R5, RZ, R5 ;  /* 0x00000005ff05723e */ /* 0x000fc800000010ff */
[----:B--2---:R-:W-:Y:S01]  /*177f0*/  PRMT R10, R5, 0x7610, R10 ;  /* 0x00007610050a7816 */ /* 0x004fe2000000000a */
[----:B------:R-:W-:-:S05]  /*17800*/  @P3 IMAD.MOV.U32 R5, RZ, RZ, R161 ;  /* 0x000000ffff053224 */ /* 0x000fca00078e00a1 */
[----:B------:R0:W-:Y:S01]  /*17810*/  @P3 STG.E.U16 desc[UR44][R4.64+0x20], R10 ;  /* 0x0000200a04003986 */ /* 0x0001e2000c10152c */
[----:B------:R-:W-:Y:S05]  /*17820*/  @!P2 BRA `(.L_x_307) ;  /* 0x000000000004a947 */ /* 0x000fea0003800000 */
[----:B------:R2:W5:Y:S02]  /*17830*/  LDG.E.LTC128B.U16 R3, desc[UR44][R12.64+0x22] ;  /* 0x0000222c0c037981 */ /* 0x000564000c1e1520 */
.L_x_307:
[----:B------:R-:W-:Y:S05]  /*17840*/  BSYNC B1 ;  /* 0x0000000000017941 */ /* 0x000fea0003800000 */
.L_x_306:
[----:B0----5:R-:W-:Y:S01]  /*17850*/  SHF.L.U32 R5, R3, 0x10, RZ ;  /* 0x0000001003057819 */ /* 0x021fe200000006ff */
[----:B------:R-:W-:Y:S01]  /*17860*/  BSSY B1, `(.L_x_308) ;  /* 0x000000b000017945 */ /* 0x000fe20003800000 */
[----:B------:R-:W-:-:S03]  /*17870*/  ISETP.GT.AND P3, PT, R0, 0x18, P0 ;  /* 0x000000180000780c */ /* 0x000fc60000764270 */
[----:B------:R-:W-:Y:S01]  /*17880*/  FMUL R4, R5, R16 ;  /* 0x0000001005047220 */ /* 0x000fe20000400000 */
[----:B------:R-:W-:-:S03]  /*17890*/  @P2 IMAD.MOV.U32 R5, RZ, RZ, R161 ;  /* 0x000000ffff052224 */ /* 0x000fc600078e00a1 */
[----:B------:R-:W-:-:S05]  /*178a0*/  FFMA R4, R35, R2, R4 ;  /* 0x0000000223047223 */ /* 0x000fca0000000004 */
[----:B------:R-:W-:-:S04]  /*178b0*/  F2FP.BF16.F32.PACK_AB R4, RZ, R4 ;  /* 0x00000004ff04723e */ /* 0x000fc800000010ff */
[----:B------:R-:W-:Y:S01]  /*178c0*/  PRMT R10, R4, 0x7610, R10 ;  /* 0x00007610040a7816 */ /* 0x000fe2000000000a */
[----:B------:R-:W-:-:S05]  /*178d0*/  @P2 IMAD.MOV.U32 R4, RZ, RZ, R160 ;  /* 0x000000ffff042224 */ /* 0x000fca00078e00a0 */
[----:B------:R0:W-:Y:S01]  /*178e0*/  @P2 STG.E.U16 desc[UR44][R4.64+0x22], R10 ;  /* 0x0000220a04002986 */ /* 0x0001e2000c10152c */
[----:B------:R-:W-:Y:S05]  /*178f0*/  @!P3 BRA `(.L_x_309) ;  /* 0x000000000004b947 */ /* 0x000fea0003800000 */
[----:B------:R0:W5:Y:S02]  /*17900*/  LDG.E.LTC128B.U16 R3, desc[UR44][R6.64+0x30] ;  /* 0x0000302c06037981 */ /* 0x000164000c1e1520 */
.L_x_309:
[----:B------:R-:W-:Y:S05]  /*17910*/  BSYNC B1 ;  /* 0x0000000000017941 */ /* 0x000fea0003800000 */
.L_x_308:
[----:B0----5:R-:W-:Y:S01]  /*17920*/  SHF.L.U32 R5, R3, 0x10, RZ ;  /* 0x0000001003057819 */ /* 0x021fe200000006ff */
        /* <DEDUP_REMOVED lines=8> */
.L_x_311:
[----:B------:R-:W-:Y:S05]  /*179b0*/  BSYNC B1 ;  /* 0x0000000000017941 */ /* 0x000fea0003800000 */
.L_x_310:
        /* <DEDUP_REMOVED lines=9> */
.L_x_313:
[----:B------:R-:W-:Y:S05]  /*17a50*/  BSYNC B1 ;  /* 0x0000000000017941 */ /* 0x000fea0003800000 */
.L_x_312:
[----:B-----5:R-:W-:Y:S01]  /*17a60*/  IMAD.U32 R5, R3, 0x10000, RZ ;  /* 0x0001000003057824 */ /* 0x020fe200078e00ff */
[----:B0-----:R-:W-:Y:S01]  /*17a70*/  @P3 MOV R4, R160 ;  /* 0x000000a000043202 */ /* 0x001fe20000000f00 */
[----:B------:R-:W-:Y:S01]  /*17a80*/  BSSY B1, `(.L_x_314) ;  /* 0x000000a000017945 */ /* 0x000fe20003800000 */
[----:B------:R-:W-:Y:S01]  /*17a90*/  ISETP.GT.AND P2, PT, R0, 0x19, P1 ;  /* 0x000000190000780c */ /* 0x000fe20000f44270 */
[----:B------:R-:W-:-:S04]  /*17aa0*/  FMUL R5, R5, R16 ;  /* 0x0000001005057220 */ /* 0x000fc80000400000 */
[----:B------:R-:W-:-:S05]  /*17ab0*/  FFMA R5, R38, R2, R5 ;  /* 0x0000000226057223 */ /* 0x000fca0000000005 */
[----:B------:R-:W-:-:S04]  /*17ac0*/  F2FP.BF16.F32.PACK_AB R5, RZ, R5 ;  /* 0x00000005ff05723e */ /* 0x000fc800000010ff */
[----:B------:R-:W-:Y:S01]  /*17ad0*/  PRMT R10, R5, 0x7610, R10 ;  /* 0x00007610050a7816 */ /* 0x000fe2000000000a */
[----:B------:R-:W-:-:S05]  /*17ae0*/  @P3 IMAD.MOV.U32 R5, RZ, RZ, R161 ;  /* 0x000000ffff053224 */ /* 0x000fca00078e00a1 */
[----:B------:R0:W-:Y:S01]  /*17af0*/  @P3 STG.E.U16 desc[UR44][R4.64+0x30], R10 ;  /* 0x0000300a04003986 */ /* 0x0001e2000c10152c */
[----:B------:R-:W-:Y:S05]  /*17b00*/  @!P2 BRA `(.L_x_315) ;  /* 0x000000000004a947 */ /* 0x000fea0003800000 */
[----:B------:R0:W5:Y:S02]  /*17b10*/  LDG.E.LTC128B.U16 R3, desc[UR44][R12.64+0x32] ;  /* 0x0000322c0c037981 */ /* 0x000164000c1e1520 */
.L_x_315:
[----:B------:R-:W-:Y:S05]  /*17b20*/  BSYNC B1 ;  /* 0x0000000000017941 */ /* 0x000fea0003800000 */
.L_x_314:
[----:B0----5:R-:W-:Y:S01]  /*17b30*/  IMAD.U32 R5, R3, 0x10000, RZ ;  /* 0x0001000003057824 */ /* 0x021fe200078e00ff */
[----:B------:R-:W-:Y:S01]  /*17b40*/  ISETP.GT.AND P3, PT, R0, 0x20, P0 ;  /* 0x000000200000780c */ /* 0x000fe20000764270 */
[----:B------:R-:W-:Y:S02]  /*17b50*/  BSSY B1, `(.L_x_316) ;  /* 0x000000a000017945 */ /* 0x000fe40003800000 */
[----:B------:R-:W-:Y:S01]  /*17b60*/  FMUL R4, R5, R16 ;  /* 0x0000001005047220 */ /* 0x000fe20000400000 */
[----:B------:R-:W-:-:S03]  /*17b70*/  @P2 IMAD.MOV.U32 R5, RZ, RZ, R161 ;  /* 0x000000ffff052224 */ /* 0x000fc600078e00a1 */
[----:B------:R-:W-:-:S05]  /*17b80*/  FFMA R4, R39, R2, R4 ;  /* 0x0000000227047223 */ /* 0x000fca0000000004 */
[----:B------:R-:W-:-:S04]  /*17b90*/  F2FP.BF16.F32.PACK_AB R4, RZ, R4 ;  /* 0x00000004ff04723e */ /* 0x000fc800000010ff */
[----:B------:R-:W-:Y:S02]  /*17ba0*/  PRMT R10, R4, 0x7610, R10 ;  /* 0x00007610040a7816 */ /* 0x000fe4000000000a */
[----:B------:R-:W-:-:S05]  /*17bb0*/  @P2 MOV R4, R160 ;  /* 0x000000a000042202 */ /* 0x000fca0000000f00 */
[----:B------:R0:W-:Y:S01]  /*17bc0*/  @P2 STG.E.U16 desc[UR44][R4.64+0x32], R10 ;  /* 0x0000320a04002986 */ /* 0x0001e2000c10152c */
[----:B------:R-:W-:Y:S05]  /*17bd0*/  @!P3 BRA `(.L_x_317) ;  /* 0x000000000004b947 */ /* 0x000fea0003800000 */
[----:B------:R0:W5:Y:S02]  /*17be0*/  LDG.E.LTC128B.U16 R3, desc[UR44][R6.64+0x40] ;  /* 0x0000402c06037981 */ /* 0x000164000c1e1520 */
.L_x_317:
[----:B------:R-:W-:Y:S05]  /*17bf0*/  BSYNC B1 ;  /* 0x0000000000017941 */ /* 0x000fea0003800000 */
.L_x_316:
        /* <DEDUP_REMOVED lines=9> */
.L_x_319:
[----:B------:R-:W-:Y:S05]  /*17c90*/  BSYNC B1 ;  /* 0x0000000000017941 */ /* 0x000fea0003800000 */
.L_x_318:
        /* <DEDUP_REMOVED lines=9> */
.L_x_321:
[----:B------:R-:W-:Y:S05]  /*17d30*/  BSYNC B1 ;  /* 0x0000000000017941 */ /* 0x000fea0003800000 */
.L_x_320:
[----:B-----5:R-:W-:Y:S01]  /*17d40*/  IMAD.U32 R5, R3, 0x10000, RZ ;  /* 0x0001000003057824 */ /* 0x020fe200078e00ff */
[----:B------:R-:W-:Y:S01]  /*17d50*/  ISETP.GT.AND P2, PT, R0, 0x21, P1 ;  /* 0x000000210000780c */ /* 0x000fe20000f44270 */
[----:B0-----:R-:W-:Y:S01]  /*17d60*/  @P3 IMAD.MOV.U32 R4, RZ, RZ, R160 ;  /* 0x000000ffff043224 */ /* 0x001fe200078e00a0 */
[----:B------:R-:W-:Y:S01]  /*17d70*/  BSSY B1, `(.L_x_322) ;  /* 0x0000009000017945 */ /* 0x000fe20003800000 */
[----:B------:R-:W-:-:S04]  /*17d80*/  FMUL R5, R5, R16 ;  /* 0x0000001005057220 */ /* 0x000fc80000400000 */
[----:B------:R-:W-:-:S05]  /*17d90*/  FFMA R5, R42, R2, R5 ;  /* 0x000000022a057223 */ /* 0x000fca0000000005 */
[----:B------:R-:W-:-:S04]  /*17da0*/  F2FP.BF16.F32.PACK_AB R5, RZ, R5 ;  /* 0x00000005ff05723e */ /* 0x000fc800000010ff */
[----:B------:R-:W-:Y:S02]  /*17db0*/  PRMT R10, R5, 0x7610, R10 ;  /* 0x00007610050a7816 */ /* 0x000fe4000000000a */
[----:B------:R-:W-:-:S05]  /*17dc0*/  @P3 MOV R5, R161 ;  /* 0x000000a100053202 */ /* 0x000fca0000000f00 */
[----:B------:R0:W-:Y:S01]  /*17dd0*/  @P3 STG.E.U16 desc[UR44][R4.64+0x40], R10 ;  /* 0x0000400a04003986 */ /* 0x0001e2000c10152c */
[----:B------:R-:W-:Y:S05]  /*17de0*/  @!P2 BRA `(.L_x_323) ;  /* 0x000000000004a947 */ /* 0x000fea0003800000 */
[----:B------:R0:W5:Y:S02]  /*17df0*/  LDG.E.LTC128B.U16 R3, desc[UR44][R12.64+0x42] ;  /* 0x0000422c0c037981 */ /* 0x000164000c1e1520 */
.L_x_323:
[----:B------:R-:W-:Y:S05]  /*17e00*/  BSYNC B1 ;  /* 0x0000000000017941 */ /* 0x000fea0003800000 */
.L_x_322:
[----:B0----5:R-:W-:Y:S01]  /*17e10*/  IMAD.U32 R5, R3, 0x10000, RZ ;  /* 0x0001000003057824 */ /* 0x021fe200078e00ff */
[----:B------:R-:W-:Y:S01]  /*17e20*/  ISETP.GT.AND P3, PT, R0, 0x28, P0 ;  /* 0x000000280000780c */ /* 0x000fe20000764270 */
[----:B------:R-:W-:Y:S02]  /*17e30*/  BSSY B1, `(.L_x_324) ;  /* 0x000000a000017945 */ /* 0x000fe40003800000 */
[----:B------:R-:W-:Y:S01]  /*17e40*/  FMUL R4, R5, R16 ;  /* 0x0000001005047220 */ /* 0x000fe20000400000 */
[----:B------:R-:W-:-:S03]  /*17e50*/  @P2 MOV R5, R161 ;  /* 0x000000a100052202 */ /* 0x000fc60000000f00 */
[----:B------:R-:W-:-:S05]  /*17e60*/  FFMA R4, R43, R2, R4 ;  /* 0x000000022b047223 */ /* 0x000fca0000000004 */
[----:B------:R-:W-:-:S04]  /*17e70*/  F2FP.BF16.F32.PACK_AB R4, RZ, R4 ;  /* 0x00000004ff04723e */ /* 0x000fc800000010ff */
[----:B------:R-:W-:Y:S01]  /*17e80*/  PRMT R10, R4, 0x7610, R10 ;  /* 0x00007610040a7816 */ /* 0x000fe2000000000a */
[----:B------:R-:W-:-:S05]  /*17e90*/  @P2 IMAD.MOV.U32 R4, RZ, RZ, R160 ;  /* 0x000000ffff042224 */ /* 0x000fca00078e00a0 */
[----:B------:R0:W-:Y:S01]  /*17ea0*/  @P2 STG.E.U16 desc[UR44][R4.64+0x42], R10 ;  /* 0x0000420a04002986 */ /* 0x0001e2000c10152c */
[----:B------:R-:W-:Y:S05]  /*17eb0*/  @!P3 BRA `(.L_x_325) ;  /* 0x000000000004b947 */ /* 0x000fea0003800000 */
[----:B------:R0:W5:Y:S02]  /*17ec0*/  LDG.E.LTC128B.U16 R3, desc[UR44][R6.64+0x50] ;  /* 0x0000502c06037981 */ /* 0x000164000c1e1520 */
.L_x_325:
[----:B------:R-:W-:Y:S05]  /*17ed0*/  BSYNC B1 ;  /* 0x0000000000017941 */ /* 0x000fea0003800000 */
.L_x_324:
        /* <DEDUP_REMOVED lines=9> */
.L_x_327:
[----:B------:R-:W-:Y:S05]  /*17f70*/  BSYNC B1 ;  /* 0x0000000000017941 */ /* 0x000fea0003800000 */
.L_x_326:
        /* <DEDUP_REMOVED lines=9> */
.L_x_329:
[----:B------:R-:W-:Y:S05]  /*18010*/  BSYNC B1 ;  /* 0x0000000000017941 */ /* 0x000fea0003800000 */
.L_x_328:
[----:B-----5:R-:W-:Y:S01]  /*18020*/  SHF.L.U32 R5, R3, 0x10, RZ ;  /* 0x0000001003057819 */ /* 0x020fe200000006ff */
[----:B0-----:R-:W-:Y:S01]  /*18030*/  @P3 IMAD.MOV.U32 R4, RZ, RZ, R160 ;  /* 0x000000ffff043224 */ /* 0x001fe200078e00a0 */
[----:B------:R-:W-:Y:S01]  /*18040*/  ISETP.GT.AND P2, PT, R0, 0x29, P1 ;  /* 0x000000290000780c */ /* 0x000fe20000f44270 */
[----:B------:R-:W-:Y:S02]  /*18050*/  BSSY B1, `(.L_x_330) ;  /* 0x0000009000017945 */ /* 0x000fe40003800000 */
        /* <DEDUP_REMOVED lines=8> */
.L_x_331:
[----:B------:R-:W-:Y:S05]  /*180e0*/  BSYNC B1 ;  /* 0x0000000000017941 */ /* 0x000fea0003800000 */
.L_x_330:
        /* <DEDUP_REMOVED lines=12> */
.L_x_333:
[----:B------:R-:W-:Y:S05]  /*181b0*/  BSYNC B1 ;  /* 0x0000000000017941 */ /* 0x000fea0003800000 */
.L_x_332:
        /* <DEDUP_REMOVED lines=9> */
.L_x_335:
[----:B------:R-:W-:Y:S05]  /*18250*/  BSYNC B1 ;  /* 0x0000000000017941 */ /* 0x000fea0003800000 */
.L_x_334:
        /* <DEDUP_REMOVED lines=9> */
.L_x_337:
[----:B------:R-:W-:Y:S05]  /*182f0*/  BSYNC B1 ;  /* 0x0000000000017941 */ /* 0x000fea0003800000 */
.L_x_336:
        /* <DEDUP_REMOVED lines=12> */
.L_x_339:
[----:B------:R-:W-:Y:S05]  /*183c0*/  BSYNC B1 ;  /* 0x0000000000017941 */ /* 0x000fea0003800000 */
.L_x_338:
        /* <DEDUP_REMOVED lines=12> */
.L_x_341:
[----:B------:R-:W-:Y:S05]  /*18490*/  BSYNC B1 ;  /* 0x0000000000017941 */ /* 0x000fea0003800000 */
.L_x_340:
        /* <DEDUP_REMOVED lines=9> */
.L_x_343:
[----:B------:R-:W-:Y:S05]  /*18530*/  BSYNC B1 ;  /* 0x0000000000017941 */ /* 0x000fea0003800000 */
.L_x_342:
        /* <DEDUP_REMOVED lines=9> */
.L_x_345:
[----:B------:R-:W-:Y:S05]  /*185d0*/  BSYNC B1 ;  /* 0x0000000000017941 */ /* 0x000fea0003800000 */
.L_x_344:
        /* <DEDUP_REMOVED lines=12> */
.L_x_347:
[----:B------:R-:W-:Y:S05]  /*186a0*/  BSYNC B1 ;  /* 0x0000000000017941 */ /* 0x000fea0003800000 */
.L_x_346:
        /* <DEDUP_REMOVED lines=12> */
.L_x_349:
[----:B------:R-:W-:Y:S05]  /*18770*/  BSYNC B1 ;  /* 0x0000000000017941 */ /* 0x000fea0003800000 */
.L_x_348:
        /* <DEDUP_REMOVED lines=9> */
.L_x_351:
[----:B------:R-:W-:Y:S05]  /*18810*/  BSYNC B1 ;  /* 0x0000000000017941 */ /* 0x000fea0003800000 */
.L_x_350:
        /* <DEDUP_REMOVED lines=9> */
.L_x_353:
[----:B------:R-:W-:Y:S05]  /*188b0*/  BSYNC B1 ;  /* 0x0000000000017941 */ /* 0x000fea0003800000 */
.L_x_352:
        /* <DEDUP_REMOVED lines=12> */
.L_x_355:
[----:B------:R-:W-:Y:S05]  /*18980*/  BSYNC B1 ;  /* 0x0000000000017941 */ /* 0x000fea0003800000 */
.L_x_354:
        /* <DEDUP_REMOVED lines=12> */
.L_x_357:
[----:B------:R-:W-:Y:S05]  /*18a50*/  BSYNC B1 ;  /* 0x0000000000017941 */ /* 0x000fea0003800000 */
.L_x_356:
        /* <DEDUP_REMOVED lines=9> */
.L_x_359:
[----:B------:R-:W-:Y:S05]  /*18af0*/  BSYNC B1 ;  /* 0x0000000000017941 */ /* 0x000fea0003800000 */
.L_x_358:
        /* <DEDUP_REMOVED lines=9> */
.L_x_361:
[----:B------:R-:W-:Y:S05]  /*18b90*/  BSYNC B1 ;  /* 0x0000000000017941 */ /* 0x000fea0003800000 */
.L_x_360:
        /* <DEDUP_REMOVED lines=12> */
.L_x_363:
[----:B------:R-:W-:Y:S05]  /*18c60*/  BSYNC B1 ;  /* 0x0000000000017941 */ /* 0x000fea0003800000 */
.L_x_362:
        /* <DEDUP_REMOVED lines=12> */
.L_x_365:
[----:B------:R-:W-:Y:S05]  /*18d30*/  BSYNC B1 ;  /* 0x0000000000017941 */ /* 0x000fea0003800000 */
.L_x_364:
        /* <DEDUP_REMOVED lines=9> */
.L_x_367:
[----:B------:R-:W-:Y:S05]  /*18dd0*/  BSYNC B1 ;  /* 0x0000000000017941 */ /* 0x000fea0003800000 */
.L_x_366:
        /* <DEDUP_REMOVED lines=9> */
.L_x_369:
[----:B------:R-:W-:Y:S05]  /*18e70*/  BSYNC B1 ;  /* 0x0000000000017941 */ /* 0x000fea0003800000 */
.L_x_368:
        /* <DEDUP_REMOVED lines=12> */
.L_x_371:
[----:B------:R-:W-:Y:S05]  /*18f40*/  BSYNC B1 ;  /* 0x0000000000017941 */ /* 0x000fea0003800000 */
.L_x_370:
        /* <DEDUP_REMOVED lines=12> */
.L_x_373:
[----:B------:R-:W-:Y:S05]  /*19010*/  BSYNC B1 ;  /* 0x0000000000017941 */ /* 0x000fea0003800000 */
.L_x_372:
        /* <DEDUP_REMOVED lines=9> */
.L_x_375:
[----:B------:R-:W-:Y:S05]  /*190b0*/  BSYNC B1 ;  /* 0x0000000000017941 */ /* 0x000fea0003800000 */
.L_x_374:
        /* <DEDUP_REMOVED lines=9> */
.L_x_377:
[----:B------:R-:W-:Y:S05]  /*19150*/  BSYNC B1 ;  /* 0x0000000000017941 */ /* 0x000fea0003800000 */
.L_x_376:
        /* <DEDUP_REMOVED lines=12> */
.L_x_379:
[----:B------:R-:W-:Y:S05]  /*19220*/  BSYNC B1 ;  /* 0x0000000000017941 */ /* 0x000fea0003800000 */
.L_x_378:
        /* <DEDUP_REMOVED lines=12> */
.L_x_381:
[----:B------:R-:W-:Y:S05]  /*192f0*/  BSYNC B1 ;  /* 0x0000000000017941 */ /* 0x000fea0003800000 */
.L_x_380:
        /* <DEDUP_REMOVED lines=9> */
.L_x_383:
[----:B------:R-:W-:Y:S05]  /*19390*/  BSYNC B1 ;  /* 0x0000000000017941 */ /* 0x000fea0003800000 */
.L_x_382:
        /* <DEDUP_REMOVED lines=9> */
.L_x_385:
[----:B------:R-:W-:Y:S05]  /*19430*/  BSYNC B1 ;  /* 0x0000000000017941 */ /* 0x000fea0003800000 */
.L_x_384:
        /* <DEDUP_REMOVED lines=12> */
.L_x_387:
[----:B------:R-:W-:Y:S05]  /*19500*/  BSYNC B1 ;  /* 0x0000000000017941 */ /* 0x000fea0003800000 */
.L_x_386:
        /* <DEDUP_REMOVED lines=12> */
.L_x_389:
[----:B------:R-:W-:Y:S05]  /*195d0*/  BSYNC B1 ;  /* 0x0000000000017941 */ /* 0x000fea0003800000 */
.L_x_388:
        /* <DEDUP_REMOVED lines=9> */
.L_x_391:
[----:B------:R-:W-:Y:S05]  /*19670*/  BSYNC B1 ;  /* 0x0000000000017941 */ /* 0x000fea0003800000 */
.L_x_390:
        /* <DEDUP_REMOVED lines=9> */
.L_x_393:
[----:B------:R-:W-:Y:S05]  /*19710*/  BSYNC B1 ;  /* 0x0000000000017941 */ /* 0x000fea0003800000 */
.L_x_392:
        /* <DEDUP_REMOVED lines=12> */
.L_x_395:
[----:B------:R-:W-:Y:S05]  /*197e0*/  BSYNC B1 ;  /* 0x0000000000017941 */ /* 0x000fea0003800000 */
.L_x_394:
        /* <DEDUP_REMOVED lines=12> */
.L_x_397:
[----:B------:R-:W-:Y:S05]  /*198b0*/  BSYNC B1 ;  /* 0x0000000000017941 */ /* 0x000fea0003800000 */
.L_x_396:
        /* <DEDUP_REMOVED lines=9> */
.L_x_399:
[----:B------:R-:W-:Y:S05]  /*19950*/  BSYNC B1 ;  /* 0x0000000000017941 */ /* 0x000fea0003800000 */
.L_x_398:
        /* <DEDUP_REMOVED lines=9> */
.L_x_401:
[----:B------:R-:W-:Y:S05]  /*199f0*/  BSYNC B1 ;  /* 0x0000000000017941 */ /* 0x000fea0003800000 */
.L_x_400:
        /* <DEDUP_REMOVED lines=12> */
.L_x_403:
[----:B------:R-:W-:Y:S05]  /*19ac0*/  BSYNC B1 ;  /* 0x0000000000017941 */ /* 0x000fea0003800000 */
.L_x_402:
        /* <DEDUP_REMOVED lines=12> */
.L_x_405:
[----:B------:R-:W-:Y:S05]  /*19b90*/  BSYNC B1 ;  /* 0x0000000000017941 */ /* 0x000fea0003800000 */
.L_x_404:
        /* <DEDUP_REMOVED lines=9> */
.L_x_407:
[----:B------:R-:W-:Y:S05]  /*19c30*/  BSYNC B1 ;  /* 0x0000000000017941 */ /* 0x000fea0003800000 */
.L_x_406:
        /* <DEDUP_REMOVED lines=9> */
.L_x_409:
[----:B------:R-:W-:Y:S05]  /*19cd0*/  BSYNC B1 ;  /* 0x0000000000017941 */ /* 0x000fea0003800000 */
.L_x_408:
        /* <DEDUP_REMOVED lines=12> */
.L_x_411:
[----:B------:R-:W-:Y:S05]  /*19da0*/  BSYNC B1 ;  /* 0x0000000000017941 */ /* 0x000fea0003800000 */
.L_x_410:
        /* <DEDUP_REMOVED lines=12> */
.L_x_413:
[----:B------:R-:W-:Y:S05]  /*19e70*/  BSYNC B1 ;  /* 0x0000000000017941 */ /* 0x000fea0003800000 */
.L_x_412:
        /* <DEDUP_REMOVED lines=9> */
.L_x_415:
[----:B------:R-:W-:Y:S05]  /*19f10*/  BSYNC B1 ;  /* 0x0000000000017941 */ /* 0x000fea0003800000 */
.L_x_414:
        /* <DEDUP_REMOVED lines=9> */
.L_x_417:
[----:B------:R-:W-:Y:S05]  /*19fb0*/  BSYNC B1 ;  /* 0x0000000000017941 */ /* 0x000fea0003800000 */
.L_x_416:
        /* <DEDUP_REMOVED lines=12> */
.L_x_419:
[----:B------:R-:W-:Y:S05]  /*1a080*/  BSYNC B1 ;  /* 0x0000000000017941 */ /* 0x000fea0003800000 */
.L_x_418:
        /* <DEDUP_REMOVED lines=12> */
.L_x_421:
[----:B------:R-:W-:Y:S05]  /*1a150*/  BSYNC B1 ;  /* 0x0000000000017941 */ /* 0x000fea0003800000 */
.L_x_420:
        /* <DEDUP_REMOVED lines=9> */
.L_x_423:
[----:B------:R-:W-:Y:S05]  /*1a1f0*/  BSYNC B1 ;  /* 0x0000000000017941 */ /* 0x000fea0003800000 */
.L_x_422:
        /* <DEDUP_REMOVED lines=9> */
.L_x_425:
[----:B------:R-:W-:Y:S05]  /*1a290*/  BSYNC B1 ;  /* 0x0000000000017941 */ /* 0x000fea0003800000 */
.L_x_424:
        /* <DEDUP_REMOVED lines=12> */
.L_x_427:
[----:B------:R-:W-:Y:S05]  /*1a360*/  BSYNC B1 ;  /* 0x0000000000017941 */ /* 0x000fea0003800000 */
.L_x_426:
        /* <DEDUP_REMOVED lines=12> */
.L_x_429:
[----:B------:R-:W-:Y:S05]  /*1a430*/  BSYNC B1 ;  /* 0x0000000000017941 */ /* 0x000fea0003800000 */
.L_x_428:
        /* <DEDUP_REMOVED lines=9> */
.L_x_431:
[----:B------:R-:W-:Y:S05]  /*1a4d0*/  BSYNC B1 ;  /* 0x0000000000017941 */ /* 0x000fea0003800000 */
.L_x_430:
        /* <DEDUP_REMOVED lines=9> */
.L_x_433:
[----:B------:R-:W-:Y:S05]  /*1a570*/  BSYNC B1 ;  /* 0x0000000000017941 */ /* 0x000fea0003800000 */
.L_x_432:
        /* <DEDUP_REMOVED lines=12> */
.L_x_435:
[----:B------:R-:W-:Y:S05]  /*1a640*/  BSYNC B1 ;  /* 0x0000000000017941 */ /* 0x000fea0003800000 */
.L_x_434:
        /* <DEDUP_REMOVED lines=12> */
.L_x_437:
[----:B------:R-:W-:Y:S05]  /*1a710*/  BSYNC B1 ;  /* 0x0000000000017941 */ /* 0x000fea0003800000 */
.L_x_436:
        /* <DEDUP_REMOVED lines=9> */
.L_x_439:
[----:B------:R-:W-:Y:S05]  /*1a7b0*/  BSYNC B1 ;  /* 0x0000000000017941 */ /* 0x000fea0003800000 */
.L_x_438:
        /* <DEDUP_REMOVED lines=9> */
.L_x_441:
[----:B------:R-:W-:Y:S05]  /*1a850*/  BSYNC B1 ;  /* 0x0000000000017941 */ /* 0x000fea0003800000 */
.L_x_440:
        /* <DEDUP_REMOVED lines=12> */
.L_x_443:
[----:B------:R-:W-:Y:S05]  /*1a920*/  BSYNC B1 ;  /* 0x0000000000017941 */ /* 0x000fea0003800000 */
.L_x_442:
        /* <DEDUP_REMOVED lines=12> */
.L_x_445:
[----:B------:R-:W-:Y:S05]  /*1a9f0*/  BSYNC B1 ;  /* 0x0000000000017941 */ /* 0x000fea0003800000 */
.L_x_444:
        /* <DEDUP_REMOVED lines=9> */
.L_x_447:
[----:B------:R-:W-:Y:S05]  /*1aa90*/  BSYNC B1 ;  /* 0x0000000000017941 */ /* 0x000fea0003800000 */
.L_x_446:
        /* <DEDUP_REMOVED lines=9> */
.L_x_449:
[----:B------:R-:W-:Y:S05]  /*1ab30*/  BSYNC B1 ;  /* 0x0000000000017941 */ /* 0x000fea0003800000 */
.L_x_448:
        /* <DEDUP_REMOVED lines=12> */
.L_x_451:
[----:B------:R-:W-:Y:S05]  /*1ac00*/  BSYNC B1 ;  /* 0x0000000000017941 */ /* 0x000fea0003800000 */
.L_x_450:
        /* <DEDUP_REMOVED lines=12> */
.L_x_453:
[----:B------:R-:W-:Y:S05]  /*1acd0*/  BSYNC B1 ;  /* 0x0000000000017941 */ /* 0x000fea0003800000 */
.L_x_452:
        /* <DEDUP_REMOVED lines=9> */
.L_x_455:
[----:B------:R-:W-:Y:S05]  /*1ad70*/  BSYNC B1 ;  /* 0x0000000000017941 */ /* 0x000fea0003800000 */
.L_x_454:
        /* <DEDUP_REMOVED lines=9> */
.L_x_457:
[----:B------:R-:W-:Y:S05]  /*1ae10*/  BSYNC B1 ;  /* 0x0000000000017941 */ /* 0x000fea0003800000 */
.L_x_456:
        /* <DEDUP_REMOVED lines=12> */
.L_x_459:
[----:B------:R-:W-:Y:S05]  /*1aee0*/  BSYNC B1 ;  /* 0x0000000000017941 */ /* 0x000fea0003800000 */
.L_x_458:
        /* <DEDUP_REMOVED lines=12> */
.L_x_461:
[----:B------:R-:W-:Y:S05]  /*1afb0*/  BSYNC B1 ;  /* 0x0000000000017941 */ /* 0x000fea0003800000 */
.L_x_460:
        /* <DEDUP_REMOVED lines=9> */
.L_x_463:
[----:B------:R-:W-:Y:S05]  /*1b050*/  BSYNC B1 ;  /* 0x0000000000017941 */ /* 0x000fea0003800000 */
.L_x_462:
        /* <DEDUP_REMOVED lines=9> */
.L_x_465:
[----:B------:R-:W-:Y:S05]  /*1b0f0*/  BSYNC B1 ;  /* 0x0000000000017941 */ /* 0x000fea0003800000 */
.L_x_464:
        /* <DEDUP_REMOVED lines=12> */
.L_x_467:
[----:B------:R-:W-:Y:S05]  /*1b1c0*/  BSYNC B1 ;  /* 0x0000000000017941 */ /* 0x000fea0003800000 */
.L_x_466:
        /* <DEDUP_REMOVED lines=12> */
.L_x_469:
[----:B------:R-:W-:Y:S05]  /*1b290*/  BSYNC B1 ;  /* 0x0000000000017941 */ /* 0x000fea0003800000 */
.L_x_468:
        /* <DEDUP_REMOVED lines=9> */
.L_x_471:
[----:B------:R-:W-:Y:S05]  /*1b330*/  BSYNC B1 ;  /* 0x0000000000017941 */ /* 0x000fea0003800000 */
.L_x_470:
        /* <DEDUP_REMOVED lines=9> */
.L_x_473:
[----:B------:R-:W-:Y:S05]  /*1b3d0*/  BSYNC B1 ;  /* 0x0000000000017941 */ /* 0x000fea0003800000 */
.L_x_472:
        /* <DEDUP_REMOVED lines=12> */
.L_x_475:
[----:B------:R-:W-:Y:S05]  /*1b4a0*/  BSYNC B1 ;  /* 0x0000000000017941 */ /* 0x000fea0003800000 */
.L_x_474:
        /* <DEDUP_REMOVED lines=12> */
.L_x_477:
[----:B------:R-:W-:Y:S05]  /*1b570*/  BSYNC B1 ;  /* 0x0000000000017941 */ /* 0x000fea0003800000 */
.L_x_476:
        /* <DEDUP_REMOVED lines=9> */
.L_x_479:
[----:B------:R-:W-:Y:S05]  /*1b610*/  BSYNC B1 ;  /* 0x0000000000017941 */ /* 0x000fea0003800000 */
.L_x_478:
        /* <DEDUP_REMOVED lines=9> */
.L_x_481:
[----:B------:R-:W-:Y:S05]  /*1b6b0*/  BSYNC B1 ;  /* 0x0000000000017941 */ /* 0x000fea0003800000 */
.L_x_480:
        /* <DEDUP_REMOVED lines=12> */
.L_x_483:
[----:B------:R-:W-:Y:S05]  /*1b780*/  BSYNC B1 ;  /* 0x0000000000017941 */ /* 0x000fea0003800000 */
.L_x_482:
        /* <DEDUP_REMOVED lines=12> */
.L_x_485:
[----:B------:R-:W-:Y:S05]  /*1b850*/  BSYNC B1 ;  /* 0x0000000000017941 */ /* 0x000fea0003800000 */
.L_x_484:
        /* <DEDUP_REMOVED lines=9> */
.L_x_487:
[----:B------:R-:W-:Y:S05]  /*1b8f0*/  BSYNC B1 ;  /* 0x0000000000017941 */ /* 0x000fea0003800000 */
.L_x_486:
        /* <DEDUP_REMOVED lines=9> */
.L_x_489:
[----:B------:R-:W-:Y:S05]  /*1b990*/  BSYNC B1 ;  /* 0x0000000000017941 */ /* 0x000fea0003800000 */
.L_x_488:
        /* <DEDUP_REMOVED lines=12> */
.L_x_491:
[----:B------:R-:W-:Y:S05]  /*1ba60*/  BSYNC B1 ;  /* 0x0000000000017941 */ /* 0x000fea0003800000 */
.L_x_490:
        /* <DEDUP_REMOVED lines=12> */
.L_x_493:
[----:B------:R-:W-:Y:S05]  /*1bb30*/  BSYNC B1 ;  /* 0x0000000000017941 */ /* 0x000fea0003800000 */
.L_x_492:
        /* <DEDUP_REMOVED lines=9> */
.L_x_495:
[----:B------:R-:W-:Y:S05]  /*1bbd0*/  BSYNC B1 ;  /* 0x0000000000017941 */ /* 0x000fea0003800000 */
.L_x_494:
        /* <DEDUP_REMOVED lines=9> */
.L_x_497:
[----:B------:R-:W-:Y:S05]  /*1bc70*/  BSYNC B1 ;  /* 0x0000000000017941 */ /* 0x000fea0003800000 */
.L_x_496:
        /* <DEDUP_REMOVED lines=12> */
.L_x_499:
[----:B------:R-:W-:Y:S05]  /*1bd40*/  BSYNC B1 ;  /* 0x0000000000017941 */ /* 0x000fea0003800000 */
.L_x_498:
        /* <DEDUP_REMOVED lines=12> */
.L_x_501:
[----:B------:R-:W-:Y:S05]  /*1be10*/  BSYNC B1 ;  /* 0x0000000000017941 */ /* 0x000fea0003800000 */
.L_x_500:
        /* <DEDUP_REMOVED lines=9> */
.L_x_503:
[----:B------:R-:W-:Y:S05]  /*1beb0*/  BSYNC B1 ;  /* 0x0000000000017941 */ /* 0x000fea0003800000 */
.L_x_502:
        /* <DEDUP_REMOVED lines=9> */
.L_x_505:
[----:B------:R-:W-:Y:S05]  /*1bf50*/  BSYNC B1 ;  /* 0x0000000000017941 */ /* 0x000fea0003800000 */
.L_x_504:
        /* <DEDUP_REMOVED lines=12> */
.L_x_507:
[----:B------:R-:W-:Y:S05]  /*1c020*/  BSYNC B1 ;  /* 0x0000000000017941 */ /* 0x000fea0003800000 */
.L_x_506:
        /* <DEDUP_REMOVED lines=12> */
.L_x_509:
[----:B------:R-:W-:Y:S05]  /*1c0f0*/  BSYNC B1 ;  /* 0x0000000000017941 */ /* 0x000fea0003800000 */
.L_x_508:
        /* <DEDUP_REMOVED lines=9> */
.L_x_511:
[----:B------:R-:W-:Y:S05]  /*1c190*/  BSYNC B1 ;  /* 0x0000000000017941 */ /* 0x000fea0003800000 */
.L_x_510:
        /* <DEDUP_REMOVED lines=9> */
.L_x_513:
[----:B------:R-:W-:Y:S05]  /*1c230*/  BSYNC B1 ;  /* 0x0000000000017941 */ /* 0x000fea0003800000 */
.L_x_512:
        /* <DEDUP_REMOVED lines=12> */
.L_x_515:
[----:B------:R-:W-:Y:S05]  /*1c300*/  BSYNC B1 ;  /* 0x0000000000017941 */ /* 0x000fea0003800000 */
.L_x_514:
        /* <DEDUP_REMOVED lines=12> */
.L_x_517:
[----:B------:R-:W-:Y:S05]  /*1c3d0*/  BSYNC B1 ;  /* 0x0000000000017941 */ /* 0x000fea0003800000 */
.L_x_516:
        /* <DEDUP_REMOVED lines=9> */
.L_x_519:
[----:B------:R-:W-:Y:S05]  /*1c470*/  BSYNC B1 ;  /* 0x0000000000017941 */ /* 0x000fea0003800000 */
.L_x_518:
        /* <DEDUP_REMOVED lines=9> */
.L_x_521:
[----:B------:R-:W-:Y:S05]  /*1c510*/  BSYNC B1 ;  /* 0x0000000000017941 */ /* 0x000fea0003800000 */
.L_x_520:
        /* <DEDUP_REMOVED lines=12> */
.L_x_523:
[----:B------:R-:W-:Y:S05]  /*1c5e0*/  BSYNC B1 ;  /* 0x0000000000017941 */ /* 0x000fea0003800000 */
.L_x_522:
        /* <DEDUP_REMOVED lines=12> */
.L_x_525:
[----:B------:R-:W-:Y:S05]  /*1c6b0*/  BSYNC B1 ;  /* 0x0000000000017941 */ /* 0x000fea0003800000 */
.L_x_524:
        /* <DEDUP_REMOVED lines=9> */
.L_x_527:
[----:B------:R-:W-:Y:S05]  /*1c750*/  BSYNC B1 ;  /* 0x0000000000017941 */ /* 0x000fea0003800000 */
.L_x_526:
        /* <DEDUP_REMOVED lines=9> */
.L_x_529:
[----:B------:R-:W-:Y:S05]  /*1c7f0*/  BSYNC B1 ;  /* 0x0000000000017941 */ /* 0x000fea0003800000 */
.L_x_528:
        /* <DEDUP_REMOVED lines=12> */
.L_x_531:
[----:B------:R-:W-:Y:S05]  /*1c8c0*/  BSYNC B1 ;  /* 0x0000000000017941 */ /* 0x000fea0003800000 */
.L_x_530:
        /* <DEDUP_REMOVED lines=12> */
.L_x_533:
[----:B------:R-:W-:Y:S05]  /*1c990*/  BSYNC B1 ;  /* 0x0000000000017941 */ /* 0x000fea0003800000 */
.L_x_532:
        /* <DEDUP_REMOVED lines=9> */
.L_x_535:
[----:B------:R-:W-:Y:S05]  /*1ca30*/  BSYNC B1 ;  /* 0x0000000000017941 */ /* 0x000fea0003800000 */
.L_x_534:
        /* <DEDUP_REMOVED lines=9> */
.L_x_537:
[----:B------:R-:W-:Y:S05]  /*1cad0*/  BSYNC B1 ;  /* 0x0000000000017941 */ /* 0x000fea0003800000 */
.L_x_536:
[----:B-----5:R-:W-:Y:S01]  /*1cae0*/  IMAD.U32 R5, R3, 0x10000, RZ ;  /* 0x0001000003057824 */ /* 0x020fe200078e00ff */
[----:B------:R-:W-:Y:S01]  /*1caf0*/  ISETP.GT.AND P1, PT, R0, 0xf9, P1 ;  /* 0x000000f90000780c */ /* 0x000fe20000f24270 */
[----:B0-----:R-:W-:Y:S01]  /*1cb00*/  @P2 IMAD.MOV.U32 R4, RZ, RZ, R160 ;  /* 0x000000ffff042224 */ /* 0x001fe200078e00a0 */
[----:B------:R-:W-:Y:S01]  /*1cb10*/  BSSY B1, `(.L_x_538) ;  /* 0x0000009000017945 */ /* 0x000fe20003800000 */
[----:B------:R-:W-:-:S04]  /*1cb20*/  FMUL R5, R5, R16 ;  /* 0x0000001005057220 */ /* 0x000fc80000400000 */
[----:B------:R-:W-:-:S05]  /*1cb30*/  FFMA R5, R150, R2, R5 ;  /* 0x0000000296057223 */ /* 0x000fca0000000005 */
[----:B------:R-:W-:-:S04]  /*1cb40*/  F2FP.BF16.F32.PACK_AB R5, RZ, R5 ;  /* 0x00000005ff05723e */ /* 0x000fc800000010ff */
[----:B-1--4-:R-:W-:Y:S02]  /*1cb50*/  PRMT R6, R5, 0x7610, R6 ;  /* 0x0000761005067816 */ /* 0x012fe40000000006 */
[----:B------:R-:W-:-:S05]  /*1cb60*/  @P2 MOV R5, R161 ;  /* 0x000000a100052202 */ /* 0x000fca0000000f00 */
[----:B------:R0:W-:Y:S01]  /*1cb70*/  @P2 STG.E.U16 desc[UR44][R4.64+0x1f0], R6 ;  /* 0x0001f00604002986 */ /* 0x0001e2000c10152c */
[----:B------:R-:W-:Y:S05]  /*1cb80*/  @!P1 BRA `(.L_x_539) ;  /* 0x0000000000049947 */ /* 0x000fea0003800000 */
[----:B------:R1:W5:Y:S02]  /*1cb90*/  LDG.E.LTC128B.U16 R3, desc[UR44][R12.64+0x1f2] ;  /* 0x0001f22c0c037981 */ /* 0x000364000c1e1520 */
.L_x_539:
[----:B------:R-:W-:Y:S05]  /*1cba0*/  BSYNC B1 ;  /* 0x0000000000017941 */ /* 0x000fea0003800000 */
.L_x_538:
[----:B------:R-:W-:Y:S05]  /*1cbb0*/  @!P1 BRA `(.L_x_540) ;  /* 0x0000005400c09947 */ /* 0x000fea0003800000 */
[----:B-----5:R-:W-:-:S04]  /*1cbc0*/  IMAD.U32 R3, R3, 0x10000, RZ ;  /* 0x0001000003037824 */ /* 0x020fc800078e00ff */
[----:B------:R-:W-:-:S04]  /*1cbd0*/  FMUL R0, R3, R16 ;  /* 0x0000001003007220 */ /* 0x000fc80000400000 */
[----:B------:R-:W-:-:S05]  /*1cbe0*/  FFMA R0, R151, R2, R0 ;  /* 0x0000000297007223 */ /* 0x000fca0000000000 */
[----:B------:R-:W-:-:S05]  /*1cbf0*/  F2FP.BF16.F32.PACK_AB R0, RZ, R0 ;  /* 0x00000000ff00723e */ /* 0x000fca00000010ff */
[----:B------:R4:W-:Y:S01]  /*1cc00*/  STG.E.U16 desc[UR44][R160.64+0x1f2], R0 ;  /* 0x0001f200a0007986 */ /* 0x0009e2000c10152c */
[----:B------:R-:W-:Y:S05]  /*1cc10*/  BRA `(.L_x_540) ;  /* 0x0000005400a87947 */ /* 0x000fea0003800000 */
.L_x_33:
[----:B------:R-:W2:Y:S01]  /*1cc20*/  LDL.LU R3, [R1] ;  /* 0x0000000001037983 */ /* 0x000ea20000300800 */
[----:B------:R-:W-:-:S03]  /*1cc30*/  ULDC.64 UR4, c[0x0][0x5c0] ;  /* 0x0001700000047ab9 */ /* 0x000fc60000000a00 */
[----:B------:R-:W3:Y:S04]  /*1cc40*/  LDL.LU R9, [R1+0x5c] ;  /* 0x00005c0001097983 */ /* 0x000ee80000300800 */
[----:B------:R-:W4:Y:S04]  /*1cc50*/  LDL.LU R12, [R1+0x98] ;  /* 0x00009800010c7983 */ /* 0x000f280000300800 */
[----:B------:R-:W5:Y:S04]  /*1cc60*/  LDL.LU R235, [R1+0x9c] ;  /* 0x00009c0001eb7983 */ /* 0x000f680000300800 */
        /* <DEDUP_REMOVED lines=75> */
[----:B------:R-:W5:Y:S01]  /*1d120*/  LDL.LU R159, [R1+0x1cc] ;  /* 0x0001cc00019f7983 */ /* 0x000f620000300800 */
[----:B--2---:R-:W-:-:S03]  /*1d130*/  FMUL R3, R3, R2 ;  /* 0x0000000203037220 */ /* 0x004fc60000400000 */
[----:B------:R-:W2:Y:S01]  /*1d140*/  LDL.LU R158, [R1+0x1d0] ;  /* 0x0001d000019e7983 */ /* 0x000ea20000300800 */
[----:B------:R-:W-:-:S03]  /*1d150*/  LEA R4, P0, R6, UR4, 0x1 ;  /* 0x0000000406047c11 */ /* 0x000fc6000f8008ff */
[----:B------:R-:W2:Y:S04]  /*1d160*/  LDL.LU R157, [R1+0x1d4] ;  /* 0x0001d400019d7983 */ /* 0x000ea80000300800 */
[----:B------:R-:W2:Y:S04]  /*1d170*/  LDL.LU R156, [R1+0x1d8] ;  /* 0x0001d800019c7983 */ /* 0x000ea80000300800 */
[----:B------:R-:W2:Y:S04]  /*1d180*/  LDL.LU R155, [R1+0x1dc] ;  /* 0x0001dc00019b7983 */ /* 0x000ea80000300800 */
[----:B------:R-:W2:Y:S01]  /*1d190*/  LDL.LU R154, [R1+0x1e0] ;  /* 0x0001e000019a7983 */ /* 0x000ea20000300800 */
[----:B------:R-:W-:-:S03]  /*1d1a0*/  LEA.HI.X R5, R6, UR5, R10, 0x1, P0 ;  /* 0x0000000506057c11 */ /* 0x000fc600080f0c0a */
[----:B------:R-:W2:Y:S01]  /*1d1b0*/  LDL.LU R23, [R1+0x1e4] ;  /* 0x0001e40001177983 */ /* 0x000ea20000300800 */
[----:B------:R-:W-:-:S03]  /*1d1c0*/  F2FP.BF16.F32.PACK_AB R3, RZ, R3 ;  /* 0x00000003ff03723e */ /* 0x000fc600000010ff */
[----:B------:R-:W2:Y:S04]  /*1d1d0*/  LDL.LU R22, [R1+0x1e8] ;  /* 0x0001e80001167983 */ /* 0x000ea80000300800 */
[----:B------:R-:W2:Y:S04]  /*1d1e0*/  LDL.LU R21, [R1+0x1ec] ;  /* 0x0001ec0001157983 */ /* 0x000ea80000300800 */
[----:B------:R-:W2:Y:S04]  /*1d1f0*/  LDL.LU R20, [R1+0x1f0] ;  /* 0x0001f00001147983 */ /* 0x000ea80000300800 */
[----:B------:R-:W2:Y:S04]  /*1d200*/  LDL.LU R19, [R1+0x1f4] ;  /* 0x0001f40001137983 */ /* 0x000ea80000300800 */
[----:B------:R-:W2:Y:S04]  /*1d210*/  LDL.LU R18, [R1+0x1f8] ;  /* 0x0001f80001127983 */ /* 0x000ea80000300800 */
[----:B------:R-:W2:Y:S04]  /*1d220*/  LDL.LU R15, [R1+0x1fc] ;  /* 0x0001fc00010f7983 */ /* 0x000ea80000300800 */
[----:B------:R-:W3:Y:S04]  /*1d230*/  LDL.LU R7, [R1+0x8] ;  /* 0x0000080001077983 */ /* 0x000ee80000300800 */
[----:B------:R-:W4:Y:S04]  /*1d240*/  LDL.LU R6, [R1+0xc] ;  /* 0x00000c0001067983 */ /* 0x000f280000300800 */
[----:B------:R0:W-:Y:S04]  /*1d250*/  @P1 STG.E.U16 desc[UR44][R4.64], R3 ;  /* 0x0000000304001986 */ /* 0x0001e8000c10152c */
[----:B0-----:R-:W5:Y:S01]  /*1d260*/  LDL.LU R3, [R1+0x4] ;  /* 0x0000040001037983 */ /* 0x001f620000300800 */
[----:B------:R-:W-:Y:S01]  /*1d270*/  ISETP.GT.AND P0, PT, R0, 0x1, P3 ;  /* 0x000000010000780c */ /* 0x000fe20001f04270 */
[----:B------:R-:W-:Y:S01]  /*1d280*/  USHF.L.U32 UR5, UR8, 0x4, URZ ;  /* 0x0000000408057899 */ /* 0x000fe2000800063f */
[----:B------:R-:W-:Y:S01]  /*1d290*/  ISETP.GT.AND P2, PT, R153, 0x8, PT ;  /* 0x000000089900780c */ /* 0x000fe20003f44270 */
[----:B------:R-:W-:Y:S01]  /*1d2a0*/  USHF.L.U64.HI UR4, UR8, 0x4, UR9 ;  /* 0x0000000408047899 */ /* 0x000fe20008010209 */
[----:B---3--:R-:W-:-:S05]  /*1d2b0*/  FMUL R7, R7, R2 ;  /* 0x0000000207077220 */ /* 0x008fca0000400000 */
[----:B------:R-:W-:-:S04]  /*1d2c0*/  F2FP.BF16.F32.PACK_AB R7, RZ, R7 ;  /* 0x00000007ff07723e */ /* 0x000fc800000010ff */
[----:B------:R-:W-:Y:S01]  /*1d2d0*/  PRMT R8, R7, 0x7610, R8 ;  /* 0x0000761007087816 */ /* 0x000fe20000000008 */
[----:B-----5:R-:W-:-:S05]  /*1d2e0*/  FMUL R3, R3, R2 ;  /* 0x0000000203037220 */ /* 0x020fca0000400000 */
[----:B------:R-:W-:-:S05]  /*1d2f0*/  F2FP.BF16.F32.PACK_AB R3, RZ, R3 ;  /* 0x00000003ff03723e */ /* 0x000fca00000010ff */
[----:B------:R4:W-:Y:S01]  /*1d300*/  @P0 STG.E.U16 desc[UR44][R4.64+0x2], R3 ;  /* 0x0000020304000986 */ /* 0x0009e2000c10152c */
[----:B------:R-:W-:Y:S01]  /*1d310*/  ISETP.GT.AND P0, PT, R0, RZ, P2 ;  /* 0x000000ff0000720c */ /* 0x000fe20001704270 */
[----:B----4-:R-:W-:Y:S01]  /*1d320*/  FMUL R3, R6, R2 ;  /* 0x0000000206037220 */ /* 0x010fe20000400000 */
[----:B------:R-:W-:-:S04]  /*1d330*/  IADD3 R6, P1, R4, UR5, RZ ;  /* 0x0000000504067c10 */ /* 0x000fc8000ff3e0ff */
[----:B------:R-:W-:Y:S02]  /*1d340*/  IADD3.X R7, R5, UR4, RZ, P1, !PT ;  /* 0x0000000405077c10 */ /* 0x000fe40008ffe4ff */
[----:B------:R-:W-:-:S05]  /*1d350*/  F2FP.BF16.F32.PACK_AB R3, RZ, R3 ;  /* 0x00000003ff03723e */ /* 0x000fca00000010ff */
[----:B------:R0:W-:Y:S01]  /*1d360*/  @P0 STG.E.U16 desc[UR44][R6.64], R8 ;  /* 0x0000000806000986 */ /* 0x0001e2000c10152c */
[----:B------:R-:W-:-:S03]  /*1d370*/  ISETP.GT.AND P0, PT, R0, 0x1, P2 ;  /* 0x000000010000780c */ /* 0x000fc60001704270 */
[----:B0-----:R-:W3:Y:S10]  /*1d380*/  LDL.LU R8, [R1+0x54] ;  /* 0x0000540001087983 */ /* 0x001ef40000300800 */
[----:B------:R0:W-:Y:S04]  /*1d390*/  @P0 STG.E.U16 desc[UR44][R6.64+0x2], R3 ;  /* 0x0000020306000986 */ /* 0x0001e8000c10152c */
[----:B0-----:R-:W4:Y:S01]  /*1d3a0*/  LDL.LU R3, [R1+0x10] ;  /* 0x0000100001037983 */ /* 0x001f220000300800 */
[----:B------:R-:W-:Y:S01]  /*1d3b0*/  ISETP.GT.AND P0, PT, R0, 0x8, P3 ;  /* 0x000000080000780c */ /* 0x000fe20001f04270 */
[----:B----4-:R-:W-:-:S05]  /*1d3c0*/  FMUL R3, R3, R2 ;  /* 0x0000000203037220 */ /* 0x010fca0000400000 */
[----:B------:R-:W-:-:S07]  /*1d3d0*/  F2FP.BF16.F32.PACK_AB R3, RZ, R3 ;  /* 0x00000003ff03723e */ /* 0x000fce00000010ff */
        /* <DEDUP_REMOVED lines=78> */
[----:B---3--:R-:W-:-:S05]  /*1d8c0*/  FMUL R8, R8, R2 ;  /* 0x0000000208087220 */ /* 0x008fca0000400000 */
[----:B------:R-:W-:-:S04]  /*1d8d0*/  F2FP.BF16.F32.PACK_AB R8, RZ, R8 ;  /* 0x00000008ff08723e */ /* 0x000fc800000010ff */
[----:B------:R-:W-:Y:S01]  /*1d8e0*/  PRMT R10, R8, 0x7610, R10 ;  /* 0x00007610080a7816 */ /* 0x000fe2000000000a */
[----:B----4-:R-:W-:-:S05]  /*1d8f0*/  FMUL R3, R3, R2 ;  /* 0x0000000203037220 */ /* 0x010fca0000400000 */
[----:B------:R-:W-:-:S05]  /*1d900*/  F2FP.BF16.F32.PACK_AB R3, RZ, R3 ;  /* 0x00000003ff03723e */ /* 0x000fca00000010ff */
[----:B------:R0:W-:Y:S04]  /*1d910*/  @P0 STG.E.U16 desc[UR44][R4.64+0x50], R3 ;  /* 0x0000500304000986 */ /* 0x0001e8000c10152c */
[----:B0-----:R-:W3:Y:S01]  /*1d920*/  LDL.LU R3, [R1+0x58] ;  /* 0x0000580001037983 */ /* 0x001ee20000300800 */
[C---:B------:R-:W-:Y:S01]  /*1d930*/  ISETP.GT.AND P5, PT, R0.reuse, 0x29, P3 ;  /* 0x000000290000780c */ /* 0x040fe20001fa4270 */
[----:B------:R-:W-:Y:S01]  /*1d940*/  FMUL R9, R9, R2 ;  /* 0x0000000209097220 */ /* 0x000fe20000400000 */
[C---:B------:R-:W-:Y:S01]  /*1d950*/  ISETP.GT.AND P0, PT, R0.reuse, 0x28, P2 ;  /* 0x000000280000780c */ /* 0x040fe20001704270 */
[----:B------:R-:W4:Y:S01]  /*1d960*/  LDL.LU R8, [R1+0x60] ;  /* 0x0000600001087983 */ /* 0x000f220000300800 */
[C---:B------:R-:W-:Y:S02]  /*1d970*/  ISETP.GT.AND P4, PT, R0.reuse, 0x29, P2 ;  /* 0x000000290000780c */ /* 0x040fe40001784270 */
[----:B------:R-:W-:-:S02]  /*1d980*/  ISETP.GT.AND P1, PT, R0, 0x30, P3 ;  /* 0x000000300000780c */ /* 0x000fc40001f24270 */
[----:B------:R-:W-:Y:S01]  /*1d990*/  F2FP.BF16.F32.PACK_AB R9, RZ, R9 ;  /* 0x00000009ff09723e */ /* 0x000fe200000010ff */
[-C--:B---3--:R-:W-:Y:S01]  /*1d9a0*/  FMUL R3, R3, R2.reuse ;  /* 0x0000000203037220 */ /* 0x088fe20000400000 */
[----:B----4-:R-:W-:-:S04]  /*1d9b0*/  FMUL R8, R8, R2 ;  /* 0x0000000208087220 */ /* 0x010fc80000400000 */
[----:B------:R-:W-:-:S04]  /*1d9c0*/  F2FP.BF16.F32.PACK_AB R3, RZ, R3 ;  /* 0x00000003ff03723e */ /* 0x000fc800000010ff */
[----:B------:R-:W-:Y:S02]  /*1d9d0*/  PRMT R11, R3, 0x7610, R11 ;  /* 0x00007610030b7816 */ /* 0x000fe4000000000b */
[----:B------:R-:W-:Y:S02]  /*1d9e0*/  F2FP.BF16.F32.PACK_AB R3, RZ, R8 ;  /* 0x00000008ff03723e */ /* 0x000fe400000010ff */
[----:B------:R-:W3:Y:S04]  /*1d9f0*/  LDL.LU R8, [R1+0x64] ;  /* 0x0000640001087983 */ /* 0x000ee80000300800 */
[----:B------:R0:W-:Y:S04]  /*1da00*/  @P5 STG.E.U16 desc[UR44][R4.64+0x52], R10 ;  /* 0x0000520a04005986 */ /* 0x0001e8000c10152c */
[----:B------:R-:W-:Y:S04]  /*1da10*/  @P0 STG.E.U16 desc[UR44][R6.64+0x50], R11 ;  /* 0x0000500b06000986 */ /* 0x000fe8000c10152c */
[----:B------:R1:W-:Y:S01]  /*1da20*/  @P4 STG.E.U16 desc[UR44][R6.64+0x52], R9 ;  /* 0x0000520906004986 */ /* 0x0003e2000c10152c */
[----:B0-----:R-:W-:-:S03]  /*1da30*/  PRMT R10, R3, 0x7610, R10 ;  /* 0x00007610030a7816 */ /* 0x001fc6000000000a */
[----:B------:R-:W4:Y:S04]  /*1da40*/  LDL.LU R3, [R1+0x68] ;  /* 0x0000680001037983 */ /* 0x000f280000300800 */
[----:B------:R0:W-:Y:S04]  /*1da50*/  @P1 STG.E.U16 desc[UR44][R4.64+0x60], R10 ;  /* 0x0000600a04001986 */ /* 0x0001e8000c10152c */
[----:B-1----:R-:W5:Y:S01]  /*1da60*/  LDL.LU R9, [R1+0x6c] ;  /* 0x00006c0001097983 */ /* 0x002f620000300800 */
[----:B---3--:R-:W-:-:S05]  /*1da70*/  FMUL R8, R8, R2 ;  /* 0x0000000208087220 */ /* 0x008fca0000400000 */
[----:B------:R-:W-:-:S04]  /*1da80*/  F2FP.BF16.F32.PACK_AB R8, RZ, R8 ;  /* 0x00000008ff08723e */ /* 0x000fc800000010ff */
[----:B0-----:R-:W-:Y:S02]  /*1da90*/  PRMT R10, R8, 0x7610, R10 ;  /* 0x00007610080a7816 */ /* 0x001fe4000000000a */
[----:B------:R-:W3:Y:S01]  /*1daa0*/  LDL.LU R8, [R1+0x70] ;  /* 0x0000700001087983 */ /* 0x000ee20000300800 */
[----:B----4-:R-:W-:-:S05]  /*1dab0*/  FMUL R3, R3, R2 ;  /* 0x0000000203037220 */ /* 0x010fca0000400000 */
[----:B------:R-:W-:-:S04]  /*1dac0*/  F2FP.BF16.F32.PACK_AB R3, RZ, R3 ;  /* 0x00000003ff03723e */ /* 0x000fc800000010ff */
[----:B------:R-:W-:Y:S01]  /*1dad0*/  PRMT R11, R3, 0x7610, R11 ;  /* 0x00007610030b7816 */ /* 0x000fe2000000000b */
[----:B---3--:R-:W-:-:S05]  /*1dae0*/  FMUL R8, R8, R2 ;  /* 0x0000000208087220 */ /* 0x008fca0000400000 */
[----:B------:R-:W-:Y:S02]  /*1daf0*/  F2FP.BF16.F32.PACK_AB R3, RZ, R8 ;  /* 0x00000008ff03723e */ /* 0x000fe400000010ff */
[----:B------:R-:W3:Y:S01]  /*1db00*/  LDL.LU R8, [R1+0x74] ;  /* 0x0000740001087983 */ /* 0x000ee20000300800 */
[C---:B------:R-:W-:Y:S02]  /*1db10*/  ISETP.GT.AND P0, PT, R0.reuse, 0x31, P3 ;  /* 0x000000310000780c */ /* 0x040fe40001f04270 */
[C---:B------:R-:W-:Y:S02]  /*1db20*/  ISETP.GT.AND P4, PT, R0.reuse, 0x30, P2 ;  /* 0x000000300000780c */ /* 0x040fe40001784270 */
[C---:B------:R-:W-:Y:S02]  /*1db30*/  ISETP.GT.AND P5, PT, R0.reuse, 0x31, P2 ;  /* 0x000000310000780c */ /* 0x040fe400017a4270 */
[----:B------:R-:W-:Y:S01]  /*1db40*/  ISETP.GT.AND P1, PT, R0, 0x38, P3 ;  /* 0x000000380000780c */ /* 0x000fe20001f24270 */
[----:B-----5:R-:W-:-:S05]  /*1db50*/  FMUL R9, R9, R2 ;  /* 0x0000000209097220 */ /* 0x020fca0000400000 */
[----:B------:R-:W-:Y:S01]  /*1db60*/  F2FP.BF16.F32.PACK_AB R9, RZ, R9 ;  /* 0x00000009ff09723e */ /* 0x000fe200000010ff */
        /* <DEDUP_REMOVED lines=11> */
[C---:B------:R-:W-:Y:S02]  /*1dc20*/  ISETP.GT.AND P0, PT, R0.reuse, 0x39, P3 ;  /* 0x000000390000780c */ /* 0x040fe40001f04270 */
[----:B------:R-:W-:Y:S01]  /*1dc30*/  ISETP.GT.AND P4, PT, R0, 0x38, P2 ;  /* 0x000000380000780c */ /* 0x000fe20001784270 */
[----:B----4-:R-:W-:-:S05]  /*1dc40*/  FMUL R3, R3, R2 ;  /* 0x0000000203037220 */ /* 0x010fca0000400000 */
[----:B------:R-:W-:-:S04]  /*1dc50*/  F2FP.BF16.F32.PACK_AB R3, RZ, R3 ;  /* 0x00000003ff03723e */ /* 0x000fc800000010ff */
[----:B------:R-:W-:Y:S01]  /*1dc60*/  PRMT R11, R3, 0x7610, R11 ;  /* 0x00007610030b7816 */ /* 0x000fe2000000000b */
[----:B------:R0:W-:Y:S04]  /*1dc70*/  @P0 STG.E.U16 desc[UR44][R4.64+0x72], R10 ;  /* 0x0000720a04000986 */ /* 0x0001e8000c10152c */
[----:B------:R1:W-:Y:S01]  /*1dc80*/  @P4 STG.E.U16 desc[UR44][R6.64+0x70], R11 ;  /* 0x0000700b06004986 */ /* 0x0003e2000c10152c */
[----:B---3--:R-:W-:-:S05]  /*1dc90*/  FMUL R8, R8, R2 ;  /* 0x0000000208087220 */ /* 0x008fca0000400000 */
[----:B------:R-:W-:Y:S02]  /*1dca0*/  F2FP.BF16.F32.PACK_AB R3, RZ, R8 ;  /* 0x00000008ff03723e */ /* 0x000fe400000010ff */
[----:B------:R-:W3:Y:S02]  /*1dcb0*/  LDL.LU R8, [R1+0x88] ;  /* 0x0000880001087983 */ /* 0x000ee40000300800 */
[----:B0-----:R-:W-:Y:S02]  /*1dcc0*/  PRMT R10, R3, 0x7610, R10 ;  /* 0x00007610030a7816 */ /* 0x001fe4000000000a */
[----:B-1----:R-:W4:Y:S04]  /*1dcd0*/  LDL.LU R11, [R1+0x94] ;  /* 0x00009400010b7983 */ /* 0x002f280000300800 */
[----:B------:R-:W2:Y:S01]  /*1dce0*/  LDL.LU R3, [R1+0x84] ;  /* 0x0000840001037983 */ /* 0x000ea20000300800 */
[----:B------:R-:W-:-:S02]  /*1dcf0*/  ISETP.GT.AND P5, PT, R0, 0x39, P2 ;  /* 0x000000390000780c */ /* 0x000fc400017a4270 */
[----:B------:R-:W-:Y:S01]  /*1dd00*/  ISETP.GT.AND P1, PT, R0, 0x40, P3 ;  /* 0x000000400000780c */ /* 0x000fe20001f24270 */
[----:B-----5:R-:W-:-:S05]  /*1dd10*/  FMUL R9, R9, R2 ;  /* 0x0000000209097220 */ /* 0x020fca0000400000 */
[----:B------:R-:W-:-:S05]  /*1dd20*/  F2FP.BF16.F32.PACK_AB R9, RZ, R9 ;  /* 0x00000009ff09723e */ /* 0x000fca00000010ff */
[----:B------:R0:W-:Y:S04]  /*1dd30*/  @P5 STG.E.U16 desc[UR44][R6.64+0x72], R9 ;  /* 0x0000720906005986 */ /* 0x0001e8000c10152c */
[----:B------:R1:W-:Y:S04]  /*1dd40*/  @P1 STG.E.U16 desc[UR44][R4.64+0x80], R10 ;  /* 0x0000800a04001986 */ /* 0x0003e8000c10152c */
[----:B0-----:R-:W5:Y:S01]  /*1dd50*/  LDL.LU R9, [R1+0x8c] ;  /* 0x00008c0001097983 */ /* 0x001f620000300800 */
[-C--:B---3--:R-:W-:Y:S01]  /*1dd60*/  FMUL R8, R8, R2.reuse ;  /* 0x0000000208087220 */ /* 0x088fe20000400000 */
[----:B--2---:R-:W-:-:S05]  /*1dd70*/  FMUL R3, R3, R2 ;  /* 0x0000000203037220 */ /* 0x004fca0000400000 */
[----:B-1----:R-:W-:Y:S02]  /*1dd80*/  F2FP.BF16.F32.PACK_AB R10, RZ, R3 ;  /* 0x00000003ff0a723e */ /* 0x002fe400000010ff */
[----:B------:R-:W-:Y:S02]  /*1dd90*/  F2FP.BF16.F32.PACK_AB R3, RZ, R8 ;  /* 0x00000008ff03723e */ /* 0x000fe400000010ff */
[----:B------:R-:W-:Y:S02]  /*1dda0*/  PRMT R8, R10, 0x7610, R8 ;  /* 0x000076100a087816 */ /* 0x000fe40000000008 */
[----:B------:R-:W2:Y:S01]  /*1ddb0*/  LDL.LU R10, [R1+0x90] ;  /* 0x00009000010a7983 */ /* 0x000ea20000300800 */
[C---:B------:R-:W-:Y:S02]  /*1ddc0*/  ISETP.GT.AND P0, PT, R0.reuse, 0x41, P3 ;  /* 0x000000410000780c */ /* 0x040fe40001f04270 */
[C---:B------:R-:W-:Y:S02]  /*1ddd0*/  ISETP.GT.AND P4, PT, R0.reuse, 0x40, P2 ;  /* 0x000000400000780c */ /* 0x040fe40001784270 */
[----:B------:R-:W-:Y:S01]  /*1dde0*/  ISETP.GT.AND P5, PT, R0, 0x41, P2 ;  /* 0x000000410000780c */ /* 0x000fe200017a4270 */
[----:B------:R-:W-:Y:S01]  /*1ddf0*/  FMUL R12, R12, R2 ;  /* 0x000000020c0c7220 */ /* 0x000fe20000400000 */
[----:B------:R-:W-:-:S07]  /*1de00*/  ISETP.GT.AND P1, PT, R0, 0x48, P3 ;  /* 0x000000480000780c */ /* 0x000fce0001f24270 */
[----:B------:R0:W-:Y:S01]  /*1de10*/  @P0 STG.E.U16 desc[UR44][R4.64+0x82], R8 ;  /* 0x0000820804000986 */ /* 0x0001e2000c10152c */
[----:B-----5:R-:W-:Y:S01]  /*1de20*/  FMUL R9, R9, R2 ;  /* 0x0000000209097220 */ /* 0x020fe20000400000 */
[----:B------:R-:W-:Y:S02]  /*1de30*/  F2FP.BF16.F32.PACK_AB R12, RZ, R12 ;  /* 0x0000000cff0c723e */ /* 0x000fe400000010ff */
[----:B------:R1:W-:Y:S01]  /*1de40*/  @P4 STG.E.U16 desc[UR44][R6.64+0x80], R3 ;  /* 0x0000800306004986 */ /* 0x0003e2000c10152c */
[----:B------:R-:W-:Y:S02]  /*1de50*/  ISETP.GT.AND P0, PT, R0, 0x49, P3 ;  /* 0x000000490000780c */ /* 0x000fe40001f04270 */
[----:B------:R-:W-:Y:S01]  /*1de60*/  F2FP.BF16.F32.PACK_AB R9, RZ, R9 ;  /* 0x00000009ff09723e */ /* 0x000fe200000010ff */
[-C--:B0-----:R-:W-:Y:S01]  /*1de70*/  FMUL R8, R235, R2.reuse ;  /* 0x00000002eb087220 */ /* 0x081fe20000400000 */
[----:B----4-:R-:W-:-:S04]  /*1de80*/  FMUL R11, R11, R2 ;  /* 0x000000020b0b7220 */ /* 0x010fc80000400000 */
[----:B-1----:R-:W-:Y:S02]  /*1de90*/  F2FP.BF16.F32.PACK_AB R3, RZ, R8 ;  /* 0x00000008ff03723e */ /* 0x002fe400000010ff */
[----:B------:R-:W-:Y:S01]  /*1dea0*/  PRMT R8, R12, 0x7610, R8 ;  /* 0x000076100c087816 */ /* 0x000fe20000000008 */
[----:B------:R0:W-:Y:S01]  /*1deb0*/  @P5 STG.E.U16 desc[UR44][R6.64+0x82], R9 ;  /* 0x0000820906005986 */ /* 0x0001e2000c10152c */
[----:B------:R-:W-:Y:S01]  /*1dec0*/  PRMT R12, R3, 0x7610, R12 ;  /* 0x00007610030c7816 */ /* 0x000fe2000000000c */
[----:B------:R-:W-:Y:S01]  /*1ded0*/  FMUL R3, R233, R2 ;  /* 0x00000002e9037220 */ /* 0x000fe20000400000 */
[C---:B------:R-:W-:Y:S02]  /*1dee0*/  ISETP.GT.AND P4, PT, R0.reuse, 0x48, P2 ;  /* 0x000000480000780c */ /* 0x040fe40001784270 */
[----:B------:R-:W-:Y:S02]  /*1def0*/  ISETP.GT.AND P5, PT, R0, 0x49, P2 ;  /* 0x000000490000780c */ /* 0x000fe400017a4270 */
[----:B------:R-:W-:-:S02]  /*1df00*/  F2FP.BF16.F32.PACK_AB R11, RZ, R11 ;  /* 0x0000000bff0b723e */ /* 0x000fc400000010ff */
[----:B------:R-:W-:Y:S01]  /*1df10*/  F2FP.BF16.F32.PACK_AB R3, RZ, R3 ;  /* 0x00000003ff03723e */ /* 0x000fe200000010ff */
[----:B0-----:R-:W-:-:S05]  /*1df20*/  FMUL R9, R234, R2 ;  /* 0x00000002ea097220 */ /* 0x001fca0000400000 */
[----:B------:R-:W-:-:S04]  /*1df30*/  F2FP.BF16.F32.PACK_AB R9, RZ, R9 ;  /* 0x00000009ff09723e */ /* 0x000fc800000010ff */
[----:B------:R-:W-:Y:S01]  /*1df40*/  PRMT R13, R9, 0x7610, R13 ;  /* 0x00007610090d7816 */ /* 0x000fe2000000000d */
[----:B------:R-:W-:-:S05]  /*1df50*/  FMUL R9, R232, R2 ;  /* 0x00000002e8097220 */ /* 0x000fca0000400000 */
[----:B------:R-:W-:Y:S01]  /*1df60*/  F2FP.BF16.F32.PACK_AB R9, RZ, R9 ;  /* 0x00000009ff09723e */ /* 0x000fe200000010ff */
[----:B--2---:R-:W-:-:S05]  /*1df70*/  FMUL R10, R10, R2 ;  /* 0x000000020a0a7220 */ /* 0x004fca0000400000 */
[----:B------:R-:W-:-:S05]  /*1df80*/  F2FP.BF16.F32.PACK_AB R10, RZ, R10 ;  /* 0x0000000aff0a723e */ /* 0x000fca00000010ff */
[----:B------:R-:W-:Y:S01]  /*1df90*/  @P1 STG.E.U16 desc[UR44][R4.64+0x90], R10 ;  /* 0x0000900a04001986 */ /* 0x000fe2000c10152c */
[----:B------:R-:W-:-:S03]  /*1dfa0*/  ISETP.GT.AND P1, PT, R0, 0x50, P3 ;  /* 0x000000500000780c */ /* 0x000fc60001f24270 */
[----:B------:R0:W-:Y:S01]  /*1dfb0*/  @P0 STG.E.U16 desc[UR44][R4.64+0x92], R11 ;  /* 0x0000920b04000986 */ /* 0x0001e2000c10152c */
[----:B------:R-:W-:-:S03]  /*1dfc0*/  ISETP.GT.AND P0, PT, R0, 0x51, P3 ;  /* 0x000000510000780c */ /* 0x000fc60001f04270 */
[----:B------:R-:W-:Y:S01]  /*1dfd0*/  @P4 STG.E.U16 desc[UR44][R6.64+0x90], R8 ;  /* 0x0000900806004986 */ /* 0x000fe2000c10152c */
[----:B------:R-:W-:Y:S02]  /*1dfe0*/  ISETP.GT.AND P4, PT, R0, 0x50, P2 ;  /* 0x000000500000780c */ /* 0x000fe40001784270 */
[----:B0-----:R-:W-:Y:S01]  /*1dff0*/  PRMT R11, R3, 0x7610, R11 ;  /* 0x00007610030b7816 */ /* 0x001fe2000000000b */
[----:B------:R-:W-:Y:S01]  /*1e000*/  FMUL R3, R230, R2 ;  /* 0x00000002e6037220 */ /* 0x000fe20000400000 */
[----:B------:R0:W-:Y:S01]  /*1e010*/  @P5 STG.E.U16 desc[UR44][R6.64+0x92], R12 ;  /* 0x0000920c06005986 */ /* 0x0001e2000c10152c */
[----:B------:R-:W-:-:S03]  /*1e020*/  ISETP.GT.AND P5, PT, R0, 0x51, P2 ;  /* 0x000000510000780c */ /* 0x000fc600017a4270 */
[----:B------:R-:W-:Y:S01]  /*1e030*/  F2FP.BF16.F32.PACK_AB R3, RZ, R3 ;  /* 0x00000003ff03723e */ /* 0x000fe200000010ff */
[----:B------:R1:W-:Y:S01]  /*1e040*/  @P1 STG.E.U16 desc[UR44][R4.64+0xa0], R13 ;  /* 0x0000a00d04001986 */ /* 0x0003e2000c10152c */
[----:B------:R-:W-:Y:S01]  /*1e050*/  FMUL R10, R231, R2 ;  /* 0x00000002e70a7220 */ /* 0x000fe20000400000 */
[----:B------:R-:W-:-:S04]  /*1e060*/  ISETP.GT.AND P1, PT, R0, 0x58, P3 ;  /* 0x000000580000780c */ /* 0x000fc80001f24270 */
[----:B------:R-:W-:Y:S02]  /*1e070*/  F2FP.BF16.F32.PACK_AB R10, RZ, R10 ;  /* 0x0000000aff0a723e */ /* 0x000fe400000010ff */
[----:B0-----:R-:W-:Y:S02]  /*1e080*/  PRMT R12, R9, 0x7610, R12 ;  /* 0x00007610090c7816 */ /* 0x001fe4000000000c */
[----:B-1----:R-:W-:Y:S01]  /*1e090*/  PRMT R13, R3, 0x7610, R13 ;  /* 0x00007610030d7816 */ /* 0x002fe2000000000d */
[----:B------:R-:W-:Y:S01]  /*1e0a0*/  FMUL R3, R229, R2 ;  /* 0x00000002e5037220 */ /* 0x000fe20000400000 */
[----:B------:R-:W-:Y:S04]  /*1e0b0*/  @P0 STG.E.U16 desc[UR44][R4.64+0xa2], R11 ;  /* 0x0000a20b04000986 */ /* 0x000fe8000c10152c */
[----:B------:R-:W-:Y:S01]  /*1e0c0*/  F2FP.BF16.F32.PACK_AB R3, RZ, R3 ;  /* 0x00000003ff03723e */ /* 0x000fe200000010ff */
[----:B------:R-:W-:Y:S04]  /*1e0d0*/  @P4 STG.E.U16 desc[UR44][R6.64+0xa0], R12 ;  /* 0x0000a00c06004986 */ /* 0x000fe8000c10152c */
[----:B------:R0:W-:Y:S01]  /*1e0e0*/  @P5 STG.E.U16 desc[UR44][R6.64+0xa2], R10 ;  /* 0x0000a20a06005986 */ /* 0x0001e2000c10152c */
[----:B------:R-:W-:-:S02]  /*1e0f0*/  ISETP.GT.AND P0, PT, R0, 0x59, P3 ;  /* 0x000000590000780c */ /* 0x000fc40001f04270 */
[----:B0-----:R-:W-:Y:S01]  /*1e100*/  PRMT R10, R3, 0x7610, R10 ;  /* 0x00007610030a7816 */ /* 0x001fe2000000000a */
[-C--:B------:R-:W-:Y:S01]  /*1e110*/  FMUL R3, R226, R2.reuse ;  /* 0x00000002e2037220 */ /* 0x080fe20000400000 */
[----:B------:R0:W-:Y:S04]  /*1e120*/  @P1 STG.E.U16 desc[UR44][R4.64+0xb0], R13 ;  /* 0x0000b00d04001986 */ /* 0x0001e8000c10152c */
[----:B------:R-:W-:Y:S01]  /*1e130*/  F2FP.BF16.F32.PACK_AB R3, RZ, R3 ;  /* 0x00000003ff03723e */ /* 0x000fe200000010ff */
[-C--:B------:R-:W-:Y:S01]  /*1e140*/  FMUL R8, R228, R2.reuse ;  /* 0x00000002e4087220 */ /* 0x080fe20000400000 */
[-C--:B------:R-:W-:Y:S01]  /*1e150*/  FMUL R9, R227, R2.reuse ;  /* 0x00000002e3097220 */ /* 0x080fe20000400000 */
[C---:B------:R-:W-:Y:S02]  /*1e160*/  ISETP.GT.AND P4, PT, R0.reuse, 0x58, P2 ;  /* 0x000000580000780c */ /* 0x040fe40001784270 */
[----:B0-----:R-:W-:Y:S01]  /*1e170*/  PRMT R13, R3, 0x7610, R13 ;  /* 0x00007610030d7816 */ /* 0x001fe2000000000d */
[----:B------:R-:W-:Y:S01]  /*1e180*/  FMUL R3, R225, R2 ;  /* 0x00000002e1037220 */ /* 0x000fe20000400000 */
[----:B------:R-:W-:-:S02]  /*1e190*/  ISETP.GT.AND P5, PT, R0, 0x59, P2 ;  /* 0x000000590000780c */ /* 0x000fc400017a4270 */
[----:B------:R-:W-:Y:S02]  /*1e1a0*/  ISETP.GT.AND P1, PT, R0, 0x60, P3 ;  /* 0x000000600000780c */ /* 0x000fe40001f24270 */
[----:B------:R-:W-:Y:S01]  /*1e1b0*/  F2FP.BF16.F32.PACK_AB R3, RZ, R3 ;  /* 0x00000003ff03723e */ /* 0x000fe200000010ff */
[----:B------:R0:W-:Y:S01]  /*1e1c0*/  @P0 STG.E.U16 desc[UR44][R4.64+0xb2], R10 ;  /* 0x0000b20a04000986 */ /* 0x0001e2000c10152c */
[----:B------:R-:W-:Y:S02]  /*1e1d0*/  F2FP.BF16.F32.PACK_AB R8, RZ, R8 ;  /* 0x00000008ff08723e */ /* 0x000fe400000010ff */
[----:B------:R-:W-:Y:S02]  /*1e1e0*/  F2FP.BF16.F32.PACK_AB R9, RZ, R9 ;  /* 0x00000009ff09723e */ /* 0x000fe400000010ff */
[----:B------:R-:W-:Y:S02]  /*1e1f0*/  PRMT R11, R8, 0x7610, R11 ;  /* 0x00007610080b7816 */ /* 0x000fe4000000000b */
[----:B------:R-:W-:-:S02]  /*1e200*/  PRMT R12, R9, 0x7610, R12 ;  /* 0x00007610090c7816 */ /* 0x000fc4000000000c */
[----:B0-----:R-:W-:Y:S01]  /*1e210*/  PRMT R10, R3, 0x7610, R10 ;  /* 0x00007610030a7816 */ /* 0x001fe2000000000a */
[-C--:B------:R-:W-:Y:S01]  /*1e220*/  FMUL R3, R222, R2.reuse ;  /* 0x00000002de037220 */ /* 0x080fe20000400000 */
[----:B------:R-:W-:Y:S01]  /*1e230*/  ISETP.GT.AND P0, PT, R0, 0x61, P3 ;  /* 0x000000610000780c */ /* 0x000fe20001f04270 */
[----:B------:R-:W-:Y:S03]  /*1e240*/  @P4 STG.E.U16 desc[UR44][R6.64+0xb0], R11 ;  /* 0x0000b00b06004986 */ /* 0x000fe6000c10152c */
[----:B------:R-:W-:Y:S01]  /*1e250*/  F2FP.BF16.F32.PACK_AB R3, RZ, R3 ;  /* 0x00000003ff03723e */ /* 0x000fe200000010ff */
[----:B------:R-:W-:Y:S04]  /*1e260*/  @P5 STG.E.U16 desc[UR44][R6.64+0xb2], R12 ;  /* 0x0000b20c06005986 */ /* 0x000fe8000c10152c */
[----:B------:R0:W-:Y:S01]  /*1e270*/  @P1 STG.E.U16 desc[UR44][R4.64+0xc0], R13 ;  /* 0x0000c00d04001986 */ /* 0x0001e2000c10152c */
[-C--:B------:R-:W-:Y:S01]  /*1e280*/  FMUL R8, R224, R2.reuse ;  /* 0x00000002e0087220 */ /* 0x080fe20000400000 */
[----:B------:R-:W-:Y:S01]  /*1e290*/  FMUL R9, R223, R2 ;  /* 0x00000002df097220 */ /* 0x000fe20000400000 */
[----:B------:R-:W-:-:S02]  /*1e2a0*/  ISETP.GT.AND P4, PT, R0, 0x60, P2 ;  /* 0x000000600000780c */ /* 0x000fc40001784270 */
[C---:B------:R-:W-:Y:S02]  /*1e2b0*/  ISETP.GT.AND P5, PT, R0.reuse, 0x61, P2 ;  /* 0x000000610000780c */ /* 0x040fe400017a4270 */
[----:B0-----:R-:W-:Y:S01]  /*1e2c0*/  PRMT R13, R3, 0x7610, R13 ;  /* 0x00007610030d7816 */ /* 0x001fe2000000000d */
[----:B------:R-:W-:Y:S01]  /*1e2d0*/  FMUL R3, R221, R2 ;  /* 0x00000002dd037220 */ /* 0x000fe20000400000 */
[----:B------:R-:W-:Y:S01]  /*1e2e0*/  ISETP.GT.AND P1, PT, R0, 0x68, P3 ;  /* 0x000000680000780c */ /* 0x000fe20001f24270 */
[----:B------:R0:W-:Y:S01]  /*1e2f0*/  @P0 STG.E.U16 desc[UR44][R4.64+0xc2], R10 ;  /* 0x0000c20a04000986 */ /* 0x0001e2000c10152c */
[----:B------:R-:W-:Y:S02]  /*1e300*/  F2FP.BF16.F32.PACK_AB R8, RZ, R8 ;  /* 0x00000008ff08723e */ /* 0x000fe400000010ff */
[----:B------:R-:W-:Y:S02]  /*1e310*/  F2FP.BF16.F32.PACK_AB R3, RZ, R3 ;  /* 0x00000003ff03723e */ /* 0x000fe400000010ff */
[----:B------:R-:W-:-:S02]  /*1e320*/  F2FP.BF16.F32.PACK_AB R9, RZ, R9 ;  /* 0x00000009ff09723e */ /* 0x000fc400000010ff */
[----:B------:R-:W-:Y:S02]  /*1e330*/  PRMT R11, R8, 0x7610, R11 ;  /* 0x00007610080b7816 */ /* 0x000fe4000000000b */
[----:B------:R-:W-:Y:S02]  /*1e340*/  PRMT R12, R9, 0x7610, R12 ;  /* 0x00007610090c7816 */ /* 0x000fe4000000000c */
        /* <DEDUP_REMOVED lines=285> */
[----:B------:R-:W-:Y:S01]  /*1f520*/  @P5 STG.E.U16 desc[UR44][R6.64+0x1a2], R12 ;  /* 0x0001a20c06005986 */ /* 0x000fe2000c10152c */
[-C--:B------:R-:W-:Y:S01]  /*1f530*/  FMUL R8, R164, R2.reuse ;  /* 0x00000002a4087220 */ /* 0x080fe20000400000 */
[----:B------:R-:W-:Y:S01]  /*1f540*/  FMUL R9, R163, R2 ;  /* 0x00000002a3097220 */ /* 0x000fe20000400000 */
[C---:B------:R-:W-:Y:S01]  /*1f550*/  ISETP.GT.AND P4, PT, R0.reuse, 0xd8, P2 ;  /* 0x000000d80000780c */ /* 0x040fe20001784270 */
[----:B------:R0:W-:Y:S01]  /*1f560*/  @P1 STG.E.U16 desc[UR44][R4.64+0x1b0], R13 ;  /* 0x0001b00d04001986 */ /* 0x0001e2000c10152c */
[----:B------:R-:W-:-:S02]  /*1f570*/  ISETP.GT.AND P5, PT, R0, 0xd9, P2 ;  /* 0x000000d90000780c */ /* 0x000fc400017a4270 */
[----:B------:R-:W-:Y:S02]  /*1f580*/  ISETP.GT.AND P1, PT, R0, 0xe0, P3 ;  /* 0x000000e00000780c */ /* 0x000fe40001f24270 */
[----:B------:R-:W-:Y:S02]  /*1f590*/  F2FP.BF16.F32.PACK_AB R8, RZ, R8 ;  /* 0x00000008ff08723e */ /* 0x000fe400000010ff */
[----:B------:R-:W-:Y:S02]  /*1f5a0*/  F2FP.BF16.F32.PACK_AB R9, RZ, R9 ;  /* 0x00000009ff09723e */ /* 0x000fe400000010ff */
[----:B0-----:R-:W-:Y:S01]  /*1f5b0*/  PRMT R13, R3, 0x7610, R13 ;  /* 0x00007610030d7816 */ /* 0x001fe2000000000d */
[----:B------:R-:W-:Y:S01]  /*1f5c0*/  FMUL R3, R161, R2 ;  /* 0x00000002a1037220 */ /* 0x000fe20000400000 */
[----:B------:R-:W-:Y:S01]  /*1f5d0*/  PRMT R11, R8, 0x7610, R11 ;  /* 0x00007610080b7816 */ /* 0x000fe2000000000b */
[----:B------:R0:W-:Y:S03]  /*1f5e0*/  @P0 STG.E.U16 desc[UR44][R4.64+0x1b2], R10 ;  /* 0x0001b20a04000986 */ /* 0x0001e6000c10152c */
[----:B------:R-:W-:-:S02]  /*1f5f0*/  F2FP.BF16.F32.PACK_AB R3, RZ, R3 ;  /* 0x00000003ff03723e */ /* 0x000fc400000010ff */
[----:B------:R-:W-:Y:S01]  /*1f600*/  PRMT R12, R9, 0x7610, R12 ;  /* 0x00007610090c7816 */ /* 0x000fe2000000000c */
[----:B------:R-:W-:Y:S01]  /*1f610*/  @P4 STG.E.U16 desc[UR44][R6.64+0x1b0], R11 ;  /* 0x0001b00b06004986 */ /* 0x000fe2000c10152c */
[-C--:B------:R-:W-:Y:S01]  /*1f620*/  FMUL R8, R160, R2.reuse ;  /* 0x00000002a0087220 */ /* 0x080fe20000400000 */
[----:B------:R-:W-:Y:S02]  /*1f630*/  ISETP.GT.AND P0, PT, R0, 0xe1, P3 ;  /* 0x000000e10000780c */ /* 0x000fe40001f04270 */
[----:B0-----:R-:W-:Y:S01]  /*1f640*/  PRMT R10, R3, 0x7610, R10 ;  /* 0x00007610030a7816 */ /* 0x001fe2000000000a */
[-C--:B------:R-:W-:Y:S01]  /*1f650*/  FMUL R3, R158, R2.reuse ;  /* 0x000000029e037220 */ /* 0x080fe20000400000 */
[----:B------:R-:W-:Y:S01]  /*1f660*/  @P5 STG.E.U16 desc[UR44][R6.64+0x1b2], R12 ;  /* 0x0001b20c06005986 */ /* 0x000fe2000c10152c */
[----:B------:R-:W-:Y:S01]  /*1f670*/  FMUL R9, R159, R2 ;  /* 0x000000029f097220 */ /* 0x000fe20000400000 */
[C---:B------:R-:W-:Y:S02]  /*1f680*/  ISETP.GT.AND P4, PT, R0.reuse, 0xe0, P2 ;  /* 0x000000e00000780c */ /* 0x040fe40001784270 */
[----:B------:R0:W-:Y:S01]  /*1f690*/  @P1 STG.E.U16 desc[UR44][R4.64+0x1c0], R13 ;  /* 0x0001c00d04001986 */ /* 0x0001e2000c10152c */
[----:B------:R-:W-:-:S02]  /*1f6a0*/  ISETP.GT.AND P5, PT, R0, 0xe1, P2 ;  /* 0x000000e10000780c */ /* 0x000fc400017a4270 */
[----:B------:R-:W-:Y:S02]  /*1f6b0*/  ISETP.GT.AND P1, PT, R0, 0xe8, P3 ;  /* 0x000000e80000780c */ /* 0x000fe40001f24270 */
[----:B------:R-:W-:Y:S02]  /*1f6c0*/  F2FP.BF16.F32.PACK_AB R3, RZ, R3 ;  /* 0x00000003ff03723e */ /* 0x000fe400000010ff */
[----:B------:R-:W-:Y:S02]  /*1f6d0*/  F2FP.BF16.F32.PACK_AB R8, RZ, R8 ;  /* 0x00000008ff08723e */ /* 0x000fe400000010ff */
[----:B------:R-:W-:Y:S02]  /*1f6e0*/  F2FP.BF16.F32.PACK_AB R9, RZ, R9 ;  /* 0x00000009ff09723e */ /* 0x000fe400000010ff */
[----:B0-----:R-:W-:Y:S01]  /*1f6f0*/  PRMT R13, R3, 0x7610, R13 ;  /* 0x00007610030d7816 */ /* 0x001fe2000000000d */
[----:B------:R-:W-:Y:S01]  /*1f700*/  FMUL R3, R157, R2 ;  /* 0x000000029d037220 */ /* 0x000fe20000400000 */
[----:B------:R-:W-:-:S02]  /*1f710*/  PRMT R11, R8, 0x7610, R11 ;  /* 0x00007610080b7816 */ /* 0x000fc4000000000b */
[----:B------:R-:W-:Y:S01]  /*1f720*/  PRMT R12, R9, 0x7610, R12 ;  /* 0x00007610090c7816 */ /* 0x000fe2000000000c */
[----:B------:R0:W-:Y:S01]  /*1f730*/  @P0 STG.E.U16 desc[UR44][R4.64+0x1c2], R10 ;  /* 0x0001c20a04000986 */ /* 0x0001e2000c10152c */
[----:B------:R-:W-:Y:S01]  /*1f740*/  F2FP.BF16.F32.PACK_AB R3, RZ, R3 ;  /* 0x00000003ff03723e */ /* 0x000fe200000010ff */
[----:B------:R-:W-:Y:S02]  /*1f750*/  FMUL R8, R156, R2 ;  /* 0x000000029c087220 */ /* 0x000fe40000400000 */
[----:B------:R1:W-:Y:S01]  /*1f760*/  @P4 STG.E.U16 desc[UR44][R6.64+0x1c0], R11 ;  /* 0x0001c00b06004986 */ /* 0x0003e2000c10152c */
[----:B------:R-:W-:-:S03]  /*1f770*/  ISETP.GT.AND P0, PT, R0, 0xe9, P3 ;  /* 0x000000e90000780c */ /* 0x000fc60001f04270 */
[----:B------:R-:W-:Y:S01]  /*1f780*/  @P5 STG.E.U16 desc[UR44][R6.64+0x1c2], R12 ;  /* 0x0001c20c06005986 */ /* 0x000fe2000c10152c */
[----:B------:R-:W-:-:S03]  /*1f790*/  ISETP.GT.AND P4, PT, R0, 0xe9, P2 ;  /* 0x000000e90000780c */ /* 0x000fc60001784270 */
[----:B------:R2:W-:Y:S01]  /*1f7a0*/  @P1 STG.E.U16 desc[UR44][R4.64+0x1d0], R13 ;  /* 0x0001d00d04001986 */ /* 0x0005e2000c10152c */
[----:B------:R-:W-:Y:S02]  /*1f7b0*/  ISETP.GT.AND P1, PT, R0, 0xe8, P2 ;  /* 0x000000e80000780c */ /* 0x000fe40001724270 */
[----:B0-----:R-:W-:Y:S01]  /*1f7c0*/  PRMT R10, R3, 0x7610, R10 ;  /* 0x00007610030a7816 */ /* 0x001fe2000000000a */
[-C--:B------:R-:W-:Y:S01]  /*1f7d0*/  FMUL R3, R154, R2.reuse ;  /* 0x000000029a037220 */ /* 0x080fe20000400000 */
[----:B------:R-:W-:Y:S01]  /*1f7e0*/  ISETP.GT.AND P5, PT, R0, 0xf0, P3 ;  /* 0x000000f00000780c */ /* 0x000fe20001fa4270 */
[----:B------:R-:W-:Y:S01]  /*1f7f0*/  FMUL R9, R155, R2 ;  /* 0x000000029b097220 */ /* 0x000fe20000400000 */
[----:B------:R-:W-:Y:S02]  /*1f800*/  F2FP.BF16.F32.PACK_AB R8, RZ, R8 ;  /* 0x00000008ff08723e */ /* 0x000fe400000010ff */
[----:B------:R-:W-:Y:S02]  /*1f810*/  F2FP.BF16.F32.PACK_AB R3, RZ, R3 ;  /* 0x00000003ff03723e */ /* 0x000fe400000010ff */
[----:B-1----:R-:W-:-:S02]  /*1f820*/  PRMT R11, R8, 0x7610, R11 ;  /* 0x00007610080b7816 */ /* 0x002fc4000000000b */
[----:B------:R-:W-:Y:S02]  /*1f830*/  F2FP.BF16.F32.PACK_AB R9, RZ, R9 ;  /* 0x00000009ff09723e */ /* 0x000fe400000010ff */
[----:B--2---:R-:W-:Y:S01]  /*1f840*/  PRMT R13, R3, 0x7610, R13 ;  /* 0x00007610030d7816 */ /* 0x004fe2000000000d */
[----:B------:R-:W-:Y:S01]  /*1f850*/  @P0 STG.E.U16 desc[UR44][R4.64+0x1d2], R10 ;  /* 0x0001d20a04000986 */ /* 0x000fe2000c10152c */
[----:B------:R-:W-:-:S03]  /*1f860*/  FMUL R3, R23, R2 ;  /* 0x0000000217037220 */ /* 0x000fc60000400000 */
[----:B------:R-:W-:Y:S04]  /*1f870*/  @P1 STG.E.U16 desc[UR44][R6.64+0x1d0], R11 ;  /* 0x0001d00b06001986 */ /* 0x000fe8000c10152c */
[----:B------:R0:W-:Y:S01]  /*1f880*/  @P4 STG.E.U16 desc[UR44][R6.64+0x1d2], R9 ;  /* 0x0001d20906004986 */ /* 0x0001e2000c10152c */
[----:B------:R-:W-:-:S03]  /*1f890*/  ISETP.GT.AND P4, PT, R0, 0xf0, P2 ;  /* 0x000000f00000780c */ /* 0x000fc60001784270 */
[----:B------:R-:W-:Y:S01]  /*1f8a0*/  @P5 STG.E.U16 desc[UR44][R4.64+0x1e0], R13 ;  /* 0x0001e00d04005986 */ /* 0x000fe2000c10152c */
[----:B------:R-:W-:Y:S01]  /*1f8b0*/  ISETP.GT.AND P5, PT, R0, 0xf1, P3 ;  /* 0x000000f10000780c */ /* 0x000fe20001fa4270 */
[----:B------:R-:W-:Y:S01]  /*1f8c0*/  FMUL R8, R22, R2 ;  /* 0x0000000216087220 */ /* 0x000fe20000400000 */
[----:B------:R-:W-:-:S04]  /*1f8d0*/  F2FP.BF16.F32.PACK_AB R3, RZ, R3 ;  /* 0x00000003ff03723e */ /* 0x000fc800000010ff */
[----:B------:R-:W-:Y:S02]  /*1f8e0*/  PRMT R14, R3, 0x7610, R14 ;  /* 0x00007610030e7816 */ /* 0x000fe4000000000e */
[----:B------:R-:W-:Y:S01]  /*1f8f0*/  F2FP.BF16.F32.PACK_AB R12, RZ, R8 ;  /* 0x00000008ff0c723e */ /* 0x000fe200000010ff */
[----:B0-----:R-:W-:-:S04]  /*1f900*/  FMUL R9, R19, R2 ;  /* 0x0000000213097220 */ /* 0x001fc80000400000 */
[----:B------:R-:W-:Y:S01]  /*1f910*/  @P5 STG.E.U16 desc[UR44][R4.64+0x1e2], R14 ;  /* 0x0001e20e04005986 */ /* 0x000fe2000c10152c */
[----:B------:R-:W-:-:S03]  /*1f920*/  ISETP.GT.AND P5, PT, R0, 0xf8, P3 ;  /* 0x000000f80000780c */ /* 0x000fc60001fa4270 */
[----:B------:R0:W-:Y:S01]  /*1f930*/  @P4 STG.E.U16 desc[UR44][R6.64+0x1e0], R12 ;  /* 0x0001e00c06004986 */ /* 0x0001e2000c10152c */
[C---:B------:R-:W-:Y:S01]  /*1f940*/  ISETP.GT.AND P4, PT, R0.reuse, 0xf1, P2 ;  /* 0x000000f10000780c */ /* 0x040fe20001784270 */
[-C--:B------:R-:W-:Y:S01]  /*1f950*/  FMUL R11, R21, R2.reuse ;  /* 0x00000002150b7220 */ /* 0x080fe20000400000 */
[----:B------:R-:W-:Y:S01]  /*1f960*/  ISETP.GT.AND P3, PT, R0, 0xf9, P3 ;  /* 0x000000f90000780c */ /* 0x000fe20001f64270 */
[-C--:B------:R-:W-:Y:S01]  /*1f970*/  FMUL R10, R20, R2.reuse ;  /* 0x00000002140a7220 */ /* 0x080fe20000400000 */
[----:B------:R-:W-:Y:S01]  /*1f980*/  USHF.L.U32 UR12, UR8, 0x8, URZ ;  /* 0x00000008080c7899 */ /* 0x000fe2000800063f */
[----:B------:R-:W-:Y:S01]  /*1f990*/  FMUL R8, R18, R2 ;  /* 0x0000000212087220 */ /* 0x000fe20000400000 */
[----:B------:R-:W-:Y:S02]  /*1f9a0*/  F2FP.BF16.F32.PACK_AB R9, RZ, R9 ;  /* 0x00000009ff09723e */ /* 0x000fe400000010ff */
[----:B------:R-:W-:Y:S01]  /*1f9b0*/  F2FP.BF16.F32.PACK_AB R11, RZ, R11 ;  /* 0x0000000bff0b723e */ /* 0x000fe200000010ff */
[----:B------:R-:W-:Y:S01]  /*1f9c0*/  USHF.L.U64.HI UR11, UR8, 0x8, UR9 ;  /* 0x00000008080b7899 */ /* 0x000fe20008010209 */
[----:B------:R-:W-:-:S02]  /*1f9d0*/  F2FP.BF16.F32.PACK_AB R10, RZ, R10 ;  /* 0x0000000aff0a723e */ /* 0x000fc400000010ff */
[----:B0-----:R-:W-:Y:S01]  /*1f9e0*/  PRMT R12, R9, 0x7610, R12 ;  /* 0x00007610090c7816 */ /* 0x001fe2000000000c */
[----:B------:R-:W-:Y:S01]  /*1f9f0*/  IMAD.U32 R9, RZ, RZ, UR12 ;  /* 0x0000000cff097e24 */ /* 0x000fe2000f8e00ff */
[----:B------:R-:W-:Y:S01]  /*1fa00*/  F2FP.BF16.F32.PACK_AB R8, RZ, R8 ;  /* 0x00000008ff08723e */ /* 0x000fe200000010ff */
[----:B------:R0:W-:Y:S01]  /*1fa10*/  @P4 STG.E.U16 desc[UR44][R6.64+0x1e2], R11 ;  /* 0x0001e20b06004986 */ /* 0x0001e2000c10152c */
[----:B------:R-:W-:Y:S02]  /*1fa20*/  ISETP.GT.AND P1, PT, R153, 0x80, PT ;  /* 0x000000809900780c */ /* 0x000fe40003f24270 */
[----:B------:R-:W-:Y:S01]  /*1fa30*/  PRMT R13, R8, 0x7610, R13 ;  /* 0x00007610080d7816 */ /* 0x000fe2000000000d */
[----:B------:R-:W-:Y:S04]  /*1fa40*/  @P5 STG.E.U16 desc[UR44][R4.64+0x1f0], R10 ;  /* 0x0001f00a04005986 */ /* 0x000fe8000c10152c */
[----:B------:R1:W-:Y:S01]  /*1fa50*/  @P3 STG.E.U16 desc[UR44][R4.64+0x1f2], R12 ;  /* 0x0001f20c04003986 */ /* 0x0003e2000c10152c */
[----:B------:R-:W-:-:S02]  /*1fa60*/  IADD3 R8, P3, P5, R4, UR5, R9 ;  /* 0x0000000504087c10 */ /* 0x000fc4000fd7e009 */
[----:B0-----:R-:W-:Y:S02]  /*1fa70*/  MOV R11, UR11 ;  /* 0x0000000b000b7c02 */ /* 0x001fe40008000f00 */
[C---:B------:R-:W-:Y:S02]  /*1fa80*/  ISETP.GT.AND P4, PT, R0.reuse, 0xf8, P2 ;  /* 0x000000f80000780c */ /* 0x040fe40001784270 */
[C---:B------:R-:W-:Y:S02]  /*1fa90*/  ISETP.GT.AND P2, PT, R0.reuse, 0xf9, P2 ;  /* 0x000000f90000780c */ /* 0x040fe40001744270 */
[----:B------:R-:W-:Y:S02]  /*1faa0*/  IADD3.X R9, R5, UR4, R11, P3, P5 ;  /* 0x0000000405097c10 */ /* 0x000fe40009fea40b */
[----:B------:R-:W-:Y:S01]  /*1fab0*/  ISETP.GT.AND P3, PT, R0, 0x1, P1 ;  /* 0x000000010000780c */ /* 0x000fe20000f64270 */
[-C--:B------:R-:W-:Y:S01]  /*1fac0*/  FMUL R3, R15, R2.reuse ;  /* 0x000000020f037220 */ /* 0x080fe20000400000 */
[----:B------:R-:W-:Y:S01]  /*1fad0*/  FMUL R25, R25, R2 ;  /* 0x0000000219197220 */ /* 0x000fe20000400000 */
[----:B-1----:R-:W-:-:S03]  /*1fae0*/  IADD3 R4, P5, R4, UR12, RZ ;  /* 0x0000000c04047c10 */ /* 0x002fc6000ffbe0ff */
[----:B------:R-:W-:Y:S02]  /*1faf0*/  F2FP.BF16.F32.PACK_AB R3, RZ, R3 ;  /* 0x00000003ff03723e */ /* 0x000fe400000010ff */
[----:B------:R-:W-:Y:S02]  /*1fb00*/  F2FP.BF16.F32.PACK_AB R25, RZ, R25 ;  /* 0x00000019ff19723e */ /* 0x000fe400000010ff */
[----:B------:R-:W-:Y:S01]  /*1fb10*/  IADD3.X R5, R5, UR11, RZ, P5, !PT ;  /* 0x0000000b05057c10 */ /* 0x000fe2000affe4ff */
[----:B------:R-:W-:Y:S01]  /*1fb20*/  @P4 STG.E.U16 desc[UR44][R6.64+0x1f0], R13 ;  /* 0x0001f00d06004986 */ /* 0x000fe2000c10152c */
[----:B------:R-:W-:-:S03]  /*1fb30*/  ISETP.GT.AND P0, PT, R153, 0x88, PT ;  /* 0x000000889900780c */ /* 0x000fc60003f04270 */
[----:B------:R0:W-:Y:S01]  /*1fb40*/  @P2 STG.E.U16 desc[UR44][R6.64+0x1f2], R3 ;  /* 0x0001f20306002986 */ /* 0x0001e2000c10152c */
[----:B------:R-:W-:-:S03]  /*1fb50*/  ISETP.GT.AND P4, PT, R0, RZ, P1 ;  /* 0x000000ff0000720c */ /* 0x000fc60000f84270 */
[----:B------:R-:W-:Y:S01]  /*1fb60*/  @P3 STG.E.U16 desc[UR44][R4.64+0x2], R25 ;  /* 0x0000021904003986 */ /* 0x000fe2000c10152c */
[----:B------:R-:W-:Y:S02]  /*1fb70*/  IADD3 R10, P3, R4, UR5, RZ ;  /* 0x00000005040a7c10 */ /* 0x000fe4000ff7e0ff */
[----:B------:R-:W-:Y:S01]  /*1fb80*/  ISETP.GT.AND P2, PT, R0, RZ, P0 ;  /* 0x000000ff0000720c */ /* 0x000fe20000744270 */
[-C--:B------:R-:W-:Y:S01]  /*1fb90*/  FMUL R24, R24, R2.reuse ;  /* 0x0000000218187220 */ /* 0x080fe20000400000 */
[-C--:B------:R-:W-:Y:S01]  /*1fba0*/  FMUL R26, R26, R2.reuse ;  /* 0x000000021a1a7220 */ /* 0x080fe20000400000 */
[C---:B------:R-:W-:Y:S02]  /*1fbb0*/  ISETP.GT.AND P5, PT, R0.reuse, 0x1, P0 ;  /* 0x000000010000780c */ /* 0x040fe400007a4270 */
[----:B------:R-:W-:Y:S02]  /*1fbc0*/  IADD3.X R11, R5, UR4, RZ, P3, !PT ;  /* 0x00000004050b7c10 */ /* 0x000fe40009ffe4ff */
[----:B------:R-:W-:Y:S01]  /*1fbd0*/  ISETP.GT.AND P3, PT, R0, 0x9, P1 ;  /* 0x000000090000780c */ /* 0x000fe20000f64270 */
[-C--:B------:R-:W-:Y:S01]  /*1fbe0*/  FMUL R27, R27, R2.reuse ;  /* 0x000000021b1b7220 */ /* 0x080fe20000400000 */
[----:B------:R-:W-:Y:S01]  /*1fbf0*/  FMUL R29, R29, R2 ;  /* 0x000000021d1d7220 */ /* 0x000fe20000400000 */
[----:B------:R-:W-:-:S02]  /*1fc00*/  F2FP.BF16.F32.PACK_AB R24, RZ, R24 ;  /* 0x00000018ff18723e */ /* 0x000fc400000010ff */
[----:B------:R-:W-:Y:S02]  /*1fc10*/  F2FP.BF16.F32.PACK_AB R26, RZ, R26 ;  /* 0x0000001aff1a723e */ /* 0x000fe400000010ff */
[----:B------:R-:W-:Y:S01]  /*1fc20*/  F2FP.BF16.F32.PACK_AB R27, RZ, R27 ;  /* 0x0000001bff1b723e */ /* 0x000fe200000010ff */
[----:B------:R-:W-:Y:S01]  /*1fc30*/  @P4 STG.E.U16 desc[UR44][R4.64], R24 ;  /* 0x0000001804004986 */ /* 0x000fe2000c10152c */
[----:B------:R-:W-:Y:S02]  /*1fc40*/  F2FP.BF16.F32.PACK_AB R29, RZ, R29 ;  /* 0x0000001dff1d723e */ /* 0x000fe400000010ff */
[C---:B------:R-:W-:Y:S01]  /*1fc50*/  ISETP.GT.AND P4, PT, R0.reuse, 0x8, P1 ;  /* 0x000000080000780c */ /* 0x040fe20000f84270 */
[----:B------:R-:W-:Y:S01]  /*1fc60*/  @P2 STG.E.U16 desc[UR44][R10.64], R26 ;  /* 0x0000001a0a002986 */ /* 0x000fe2000c10152c */
[----:B------:R-:W-:Y:S01]  /*1fc70*/  ISETP.GT.AND P2, PT, R0, 0x8, P0 ;  /* 0x000000080000780c */ /* 0x000fe20000744270 */
[-C--:B------:R-:W-:Y:S01]  /*1fc80*/  FMUL R28, R28, R2.reuse ;  /* 0x000000021c1c7220 */ /* 0x080fe20000400000 */
[----:B------:R-:W-:Y:S01]  /*1fc90*/  FMUL R30, R30, R2 ;  /* 0x000000021e1e7220 */ /* 0x000fe20000400000 */
[----:B------:R-:W-:Y:S01]  /*1fca0*/  @P5 STG.E.U16 desc[UR44][R10.64+0x2], R27 ;  /* 0x0000021b0a005986 */ /* 0x000fe2000c10152c */
[----:B------:R-:W-:-:S03]  /*1fcb0*/  ISETP.GT.AND P5, PT, R0, 0x9, P0 ;  /* 0x000000090000780c */ /* 0x000fc600007a4270 */
[----:B------:R-:W-:Y:S01]  /*1fcc0*/  @P3 STG.E.U16 desc[UR44][R4.64+0x12], R29 ;  /* 0x0000121d04003986 */ /* 0x000fe2000c10152c */
[----:B0-----:R-:W-:Y:S02]  /*1fcd0*/  IADD3 R6, P3, R4, UR5, RZ ;  /* 0x0000000504067c10 */ /* 0x001fe4000ff7e0ff */
[----:B------:R-:W-:Y:S01]  /*1fce0*/  F2FP.BF16.F32.PACK_AB R28, RZ, R28 ;  /* 0x0000001cff1c723e */ /* 0x000fe200000010ff */
[----:B------:R-:W-:Y:S01]  /*1fcf0*/  FMUL R31, R31, R2 ;  /* 0x000000021f1f7220 */ /* 0x000fe20000400000 */
[----:B------:R-:W-:Y:S02]  /*1fd00*/  F2FP.BF16.F32.PACK_AB R30, RZ, R30 ;  /* 0x0000001eff1e723e */ /* 0x000fe400000010ff */
[----:B------:R-:W-:Y:S01]  /*1fd10*/  IADD3.X R7, R5, UR4, RZ, P3, !PT ;  /* 0x0000000405077c10 */ /* 0x000fe20009ffe4ff */
[----:B------:R-:W-:Y:S01]  /*1fd20*/  @P4 STG.E.U16 desc[UR44][R4.64+0x10], R28 ;  /* 0x0000101c04004986 */ /* 0x000fe2000c10152c */
[----:B------:R-:W-:-:S03]  /*1fd30*/  F2FP.BF16.F32.PACK_AB R31, RZ, R31 ;  /* 0x0000001fff1f723e */ /* 0x000fc600000010ff */
[----:B------:R0:W-:Y:S01]  /*1fd40*/  @P2 STG.E.U16 desc[UR44][R6.64+0x10], R30 ;  /* 0x0000101e06002986 */ /* 0x0001e2000c10152c */
[C---:B------:R-:W-:Y:S02]  /*1fd50*/  ISETP.GT.AND P2, PT, R0.reuse, 0x10, P0 ;  /* 0x000000100000780c */ /* 0x040fe40000744270 */
[C---:B------:R-:W-:Y:S01]  /*1fd60*/  ISETP.GT.AND P4, PT, R0.reuse, 0x10, P1 ;  /* 0x000000100000780c */ /* 0x040fe20000f84270 */
[----:B------:R-:W-:Y:S01]  /*1fd70*/  @P5 STG.E.U16 desc[UR44][R8.64+0x12], R31 ;  /* 0x0000121f08005986 */ /* 0x000fe2000c10152c */
[----:B------:R-:W-:Y:S01]  /*1fd80*/  ISETP.GT.AND P3, PT, R0, 0x11, P1 ;  /* 0x000000110000780c */ /* 0x000fe20000f64270 */
[-C--:B------:R-:W-:Y:S01]  /*1fd90*/  FMUL R32, R32, R2.reuse ;  /* 0x0000000220207220 */ /* 0x080fe20000400000 */
[----:B------:R-:W-:Y:S01]  /*1fda0*/  ISETP.GT.AND P5, PT, R0, 0x11, P0 ;  /* 0x000000110000780c */ /* 0x000fe200007a4270 */
[-C--:B------:R-:W-:Y:S01]  /*1fdb0*/  FMUL R33, R33, R2.reuse ;  /* 0x0000000221217220 */ /* 0x080fe20000400000 */
[----:B------:R-:W-:Y:S02]  /*1fdc0*/  FMUL R34, R34, R2 ;  /* 0x0000000222227220 */ /* 0x000fe40000400000 */
[----:B------:R-:W-:-:S02]  /*1fdd0*/  F2FP.BF16.F32.PACK_AB R32, RZ, R32 ;  /* 0x00000020ff20723e */ /* 0x000fc400000010ff */
[----:B------:R-:W-:Y:S01]  /*1fde0*/  F2FP.BF16.F32.PACK_AB R33, RZ, R33 ;  /* 0x00000021ff21723e */ /* 0x000fe200000010ff */
[----:B0-----:R-:W-:Y:S01]  /*1fdf0*/  @P2 IMAD.MOV.U32 R6, RZ, RZ, R8 ;  /* 0x000000ffff062224 */ /* 0x001fe200078e0008 */
[----:B------:R-:W-:Y:S01]  /*1fe00*/  F2FP.BF16.F32.PACK_AB R34, RZ, R34 ;  /* 0x00000022ff22723e */ /* 0x000fe200000010ff */
[----:B------:R-:W-:Y:S02]  /*1fe10*/  @P2 IMAD.MOV.U32 R7, RZ, RZ, R9 ;  /* 0x000000ffff072224 */ /* 0x000fe400078e0009 */
[----:B------:R-:W-:Y:S01]  /*1fe20*/  FMUL R35, R35, R2 ;  /* 0x0000000223237220 */ /* 0x000fe20000400000 */
[----:B------:R-:W-:Y:S04]  /*1fe30*/  @P4 STG.E.U16 desc[UR44][R4.64+0x20], R32 ;  /* 0x0000202004004986 */ /* 0x000fe8000c10152c */
[----:B------:R-:W-:Y:S01]  /*1fe40*/  @P3 STG.E.U16 desc[UR44][R4.64+0x22], R33 ;  /* 0x0000222104003986 */ /* 0x000fe2000c10152c */
[----:B------:R-:W-:-:S03]  /*1fe50*/  F2FP.BF16.F32.PACK_AB R35, RZ, R35 ;  /* 0x00000023ff23723e */ /* 0x000fc600000010ff */
[----:B------:R0:W-:Y:S01]  /*1fe60*/  @P2 STG.E.U16 desc[UR44][R6.64+0x20], R34 ;  /* 0x0000202206002986 */ /* 0x0001e2000c10152c */
[C---:B------:R-:W-:Y:S02]  /*1fe70*/  ISETP.GT.AND P2, PT, R0.reuse, 0x18, P0 ;  /* 0x000000180000780c */ /* 0x040fe40000744270 */
[C---:B------:R-:W-:Y:S02]  /*1fe80*/  ISETP.GT.AND P4, PT, R0.reuse, 0x18, P1 ;  /* 0x000000180000780c */ /* 0x040fe40000f84270 */
[----:B------:R-:W-:Y:S02]  /*1fe90*/  ISETP.GT.AND P3, PT, R0, 0x19, P1 ;  /* 0x000000190000780c */ /* 0x000fe40000f64270 */
[----:B0-----:R-:W-:Y:S01]  /*1fea0*/  @P5 MOV R6, R8 ;  /* 0x0000000800065202 */ /* 0x001fe20000000f00 */
[----:B------:R-:W-:Y:S02]  /*1feb0*/  @P5 IMAD.MOV.U32 R7, RZ, RZ, R9 ;  /* 0x000000ffff075224 */ /* 0x000fe400078e0009 */
[-C--:B------:R-:W-:Y:S01]  /*1fec0*/  FMUL R36, R36, R2.reuse ;  /* 0x0000000224247220 */ /* 0x080fe20000400000 */
[----:B------:R-:W-:-:S02]  /*1fed0*/  FMUL R37, R37, R2 ;  /* 0x0000000225257220 */ /* 0x000fc40000400000 */
[----:B------:R0:W-:Y:S01]  /*1fee0*/  @P5 STG.E.U16 desc[UR44][R6.64+0x22], R35 ;  /* 0x0000222306005986 */ /* 0x0001e2000c10152c */
[----:B------:R-:W-:Y:S01]  /*1fef0*/  ISETP.GT.AND P5, PT, R0, 0x19, P0 ;  /* 0x000000190000780c */ /* 0x000fe200007a4270 */
[----:B------:R-:W-:Y:S01]  /*1ff00*/  FMUL R38, R38, R2 ;  /* 0x0000000226267220 */ /* 0x000fe20000400000 */
[----:B------:R-:W-:Y:S02]  /*1ff10*/  F2FP.BF16.F32.PACK_AB R36, RZ, R36 ;  /* 0x00000024ff24723e */ /* 0x000fe400000010ff */
[----:B------:R-:W-:Y:S01]  /*1ff20*/  F2FP.BF16.F32.PACK_AB R37, RZ, R37 ;  /* 0x00000025ff25723e */ /* 0x000fe200000010ff */
[----:B------:R-:W-:Y:S01]  /*1ff30*/  FMUL R39, R39, R2 ;  /* 0x0000000227277220 */ /* 0x000fe20000400000 */
[----:B------:R-:W-:Y:S01]  /*1ff40*/  F2FP.BF16.F32.PACK_AB R38, RZ, R38 ;  /* 0x00000026ff26723e */ /* 0x000fe200000010ff */
[----:B------:R-:W-:Y:S01]  /*1ff50*/  @P4 STG.E.U16 desc[UR44][R4.64+0x30], R36 ;  /* 0x0000302404004986 */ /* 0x000fe2000c10152c */
[----:B0-----:R-:W-:Y:S01]  /*1ff60*/  @P2 IMAD.MOV.U32 R6, RZ, RZ, R8 ;  /* 0x000000ffff062224 */ /* 0x001fe200078e0008 */
[----:B------:R-:W-:-:S02]  /*1ff70*/  @P2 MOV R7, R9 ;  /* 0x0000000900072202 */ /* 0x000fc40000000f00 */
[----:B------:R-:W-:Y:S01]  /*1ff80*/  @P3 STG.E.U16 desc[UR44][R4.64+0x32], R37 ;  /* 0x0000322504003986 */ /* 0x000fe2000c10152c */
[----:B------:R-:W-:-:S03]  /*1ff90*/  F2FP.BF16.F32.PACK_AB R39, RZ, R39 ;  /* 0x00000027ff27723e */ /* 0x000fc600000010ff */
[----:B------:R0:W-:Y:S01]  /*1ffa0*/  @P2 STG.E.U16 desc[UR44][R6.64+0x30], R38 ;  /* 0x0000302606002986 */ /* 0x0001e2000c10152c */
[C---:B------:R-:W-:Y:S02]  /*1ffb0*/  ISETP.GT.AND P2, PT, R0.reuse, 0x20, P0 ;  /* 0x000000200000780c */ /* 0x040fe40000744270 */
[C---:B------:R-:W-:Y:S02]  /*1ffc0*/  ISETP.GT.AND P4, PT, R0.reuse, 0x20, P1 ;  /* 0x000000200000780c */ /* 0x040fe40000f84270 */
[----:B------:R-:W-:Y:S01]  /*1ffd0*/  ISETP.GT.AND P3, PT, R0, 0x21, P1 ;  /* 0x000000210000780c */ /* 0x000fe20000f64270 */
[----:B0-----:R-:W-:Y:S02]  /*1ffe0*/  @P5 IMAD.MOV.U32 R6, RZ, RZ, R8 ;  /* 0x000000ffff065224 */ /* 0x001fe400078e0008 */
        /* <DEDUP_REMOVED lines=11> */
[----:B0-----:R-:W-:Y:S01]  /*200a0*/  @P2 MOV R6, R8 ;  /* 0x0000000800062202 */ /* 0x001fe20000000f00 */
[----:B------:R-:W-:-:S02]  /*200b0*/  @P2 IMAD.MOV.U32 R7, RZ, RZ, R9 ;  /* 0x000000ffff072224 */ /* 0x000fc400078e0009 */
[----:B------:R-:W-:Y:S01]  /*200c0*/  @P3 STG.E.U16 desc[UR44][R4.64+0x42], R41 ;  /* 0x0000422904003986 */ /* 0x000fe2000c10152c */
[----:B------:R-:W-:-:S03]  /*200d0*/  F2FP.BF16.F32.PACK_AB R43, RZ, R43 ;  /* 0x0000002bff2b723e */ /* 0x000fc600000010ff */
[----:B------:R0:W-:Y:S01]  /*200e0*/  @P2 STG.E.U16 desc[UR44][R6.64+0x40], R42 ;  /* 0x0000402a06002986 */ /* 0x0001e2000c10152c */
[C---:B------:R-:W-:Y:S02]  /*200f0*/  ISETP.GT.AND P2, PT, R0.reuse, 0x28, P0 ;  /* 0x000000280000780c */ /* 0x040fe40000744270 */
[C---:B------:R-:W-:Y:S02]  /*20100*/  ISETP.GT.AND P4, PT, R0.reuse, 0x28, P1 ;  /* 0x000000280000780c */ /* 0x040fe40000f84270 */
[----:B------:R-:W-:Y:S01]  /*20110*/  ISETP.GT.AND P3, PT, R0, 0x29, P1 ;  /* 0x000000290000780c */ /* 0x000fe20000f64270 */
[----:B0-----:R-:W-:Y:S01]  /*20120*/  @P5 IMAD.MOV.U32 R6, RZ, RZ, R8 ;  /* 0x000000ffff065224 */ /* 0x001fe200078e0008 */
[----:B------:R-:W-:Y:S01]  /*20130*/  @P5 MOV R7, R9 ;  /* 0x0000000900075202 */ /* 0x000fe20000000f00 */
[-C--:B------:R-:W-:Y:S01]  /*20140*/  FMUL R44, R44, R2.reuse ;  /* 0x000000022c2c7220 */ /* 0x080fe20000400000 */
[----:B------:R-:W-:-:S03]  /*20150*/  FMUL R45, R45, R2 ;  /* 0x000000022d2d7220 */ /* 0x000fc60000400000 */
        /* <DEDUP_REMOVED lines=8> */
[----:B0-----:R-:W-:Y:S02]  /*201e0*/  @P2 IMAD.MOV.U32 R6, RZ, RZ, R8 ;  /* 0x000000ffff062224 */ /* 0x001fe400078e0008 */
[----:B------:R-:W-:Y:S01]  /*201f0*/  @P2 IMAD.MOV.U32 R7, RZ, RZ, R9 ;  /* 0x000000ffff072224 */ /* 0x000fe200078e0009 */
        /* <DEDUP_REMOVED lines=446> */
[-C--:B------:R-:W-:Y:S01]  /*21de0*/  FMUL R136, R136, R2.reuse ;  /* 0x0000000288887220 */ /* 0x080fe20000400000 */
[----:B0-----:R-:W-:Y:S02]  /*21df0*/  @P5 IMAD.MOV.U32 R6, RZ, RZ, R8 ;  /* 0x000000ffff065224 */ /* 0x001fe400078e0008 */
[----:B------:R-:W-:Y:S02]  /*21e00*/  @P5 IMAD.MOV.U32 R7, RZ, RZ, R9 ;  /* 0x000000ffff075224 */ /* 0x000fe400078e0009 */
[-C--:B------:R-:W-:Y:S01]  /*21e10*/  FMUL R137, R137, R2.reuse ;  /* 0x0000000289897220 */ /* 0x080fe20000400000 */
[----:B------:R-:W-:-:S02]  /*21e20*/  FMUL R138, R138, R2 ;  /* 0x000000028a8a7220 */ /* 0x000fc40000400000 */
[----:B------:R0:W-:Y:S01]  /*21e30*/  @P5 STG.E.U16 desc[UR44][R6.64+0x1b2], R135 ;  /* 0x0001b28706005986 */ /* 0x0001e2000c10152c */
[----:B------:R-:W-:Y:S02]  /*21e40*/  ISETP.GT.AND P5, PT, R0, 0xe1, P0 ;  /* 0x000000e10000780c */ /* 0x000fe400007a4270 */
        /* <DEDUP_REMOVED lines=8> */
[----:B------:R-:W-:Y:S01]  /*21ed0*/  ISETP.GT.AND P4, PT, R0, 0xe8, P1 ;  /* 0x000000e80000780c */ /* 0x000fe20000f84270 */
[-C--:B------:R-:W-:Y:S01]  /*21ee0*/  FMUL R140, R140, R2.reuse ;  /* 0x000000028c8c7220 */ /* 0x080fe20000400000 */
[----:B------:R-:W-:Y:S01]  /*21ef0*/  F2FP.BF16.F32.PACK_AB R139, RZ, R139 ;  /* 0x0000008bff8b723e */ /* 0x000fe200000010ff */
[----:B------:R0:W-:Y:S01]  /*21f00*/  @P2 STG.E.U16 desc[UR44][R6.64+0x1c0], R138 ;  /* 0x0001c08a06002986 */ /* 0x0001e2000c10152c */
[C---:B------:R-:W-:Y:S02]  /*21f10*/  ISETP.GT.AND P2, PT, R0.reuse, 0xe8, P0 ;  /* 0x000000e80000780c */ /* 0x040fe40000744270 */
[----:B------:R-:W-:Y:S01]  /*21f20*/  ISETP.GT.AND P3, PT, R0, 0xe9, P1 ;  /* 0x000000e90000780c */ /* 0x000fe20000f64270 */
[----:B------:R-:W-:Y:S01]  /*21f30*/  FMUL R141, R141, R2 ;  /* 0x000000028d8d7220 */ /* 0x000fe20000400000 */
[----:B------:R-:W-:Y:S01]  /*21f40*/  F2FP.BF16.F32.PACK_AB R140, RZ, R140 ;  /* 0x0000008cff8c723e */ /* 0x000fe200000010ff */
[----:B0-----:R-:W-:Y:S01]  /*21f50*/  @P5 IMAD.MOV.U32 R6, RZ, RZ, R8 ;  /* 0x000000ffff065224 */ /* 0x001fe200078e0008 */
[----:B------:R-:W-:Y:S01]  /*21f60*/  @P5 MOV R7, R9 ;  /* 0x0000000900075202 */ /* 0x000fe20000000f00 */
[----:B------:R-:W-:-:S04]  /*21f70*/  FMUL R142, R142, R2 ;  /* 0x000000028e8e7220 */ /* 0x000fc80000400000 */
[----:B------:R0:W-:Y:S01]  /*21f80*/  @P5 STG.E.U16 desc[UR44][R6.64+0x1c2], R139 ;  /* 0x0001c28b06005986 */ /* 0x0001e2000c10152c */
[C---:B------:R-:W-:Y:S02]  /*21f90*/  ISETP.GT.AND P5, PT, R0.reuse, 0xe9, P0 ;  /* 0x000000e90000780c */ /* 0x040fe400007a4270 */
[----:B------:R-:W-:Y:S01]  /*21fa0*/  F2FP.BF16.F32.PACK_AB R141, RZ, R141 ;  /* 0x0000008dff8d723e */ /* 0x000fe200000010ff */
[----:B------:R-:W-:Y:S01]  /*21fb0*/  @P4 STG.E.U16 desc[UR44][R4.64+0x1d0], R140 ;  /* 0x0001d08c04004986 */ /* 0x000fe2000c10152c */
[----:B------:R-:W-:Y:S01]  /*21fc0*/  ISETP.GT.AND P4, PT, R0, 0xf0, P1 ;  /* 0x000000f00000780c */ /* 0x000fe20000f84270 */
[----:B------:R-:W-:Y:S01]  /*21fd0*/  FMUL R143, R143, R2 ;  /* 0x000000028f8f7220 */ /* 0x000fe20000400000 */
[----:B------:R-:W-:Y:S01]  /*21fe0*/  F2FP.BF16.F32.PACK_AB R142, RZ, R142 ;  /* 0x0000008eff8e723e */ /* 0x000fe200000010ff */
[----:B------:R-:W-:Y:S01]  /*21ff0*/  FMUL R144, R144, R2 ;  /* 0x0000000290907220 */ /* 0x000fe20000400000 */
[----:B------:R-:W-:Y:S01]  /*22000*/  @P3 STG.E.U16 desc[UR44][R4.64+0x1d2], R141 ;  /* 0x0001d28d04003986 */ /* 0x000fe2000c10152c */
[----:B0-----:R-:W-:-:S02]  /*22010*/  @P2 IMAD.MOV.U32 R6, RZ, RZ, R8 ;  /* 0x000000ffff062224 */ /* 0x001fc400078e0008 */
[----:B------:R-:W-:Y:S01]  /*22020*/  @P2 IMAD.MOV.U32 R7, RZ, RZ, R9 ;  /* 0x000000ffff072224 */ /* 0x000fe200078e0009 */
[C---:B------:R-:W-:Y:S01]  /*22030*/  ISETP.GT.AND P3, PT, R0.reuse, 0xf1, P1 ;  /* 0x000000f10000780c */ /* 0x040fe20000f64270 */
[----:B------:R-:W-:Y:S01]  /*22040*/  FMUL R145, R145, R2 ;  /* 0x0000000291917220 */ /* 0x000fe20000400000 */
[----:B------:R-:W-:Y:S02]  /*22050*/  F2FP.BF16.F32.PACK_AB R143, RZ, R143 ;  /* 0x0000008fff8f723e */ /* 0x000fe400000010ff */
[----:B------:R0:W-:Y:S01]  /*22060*/  @P2 STG.E.U16 desc[UR44][R6.64+0x1d0], R142 ;  /* 0x0001d08e06002986 */ /* 0x0001e2000c10152c */
[----:B------:R-:W-:Y:S02]  /*22070*/  F2FP.BF16.F32.PACK_AB R144, RZ, R144 ;  /* 0x00000090ff90723e */ /* 0x000fe400000010ff */
[----:B------:R-:W-:Y:S02]  /*22080*/  ISETP.GT.AND P2, PT, R0, 0xf0, P0 ;  /* 0x000000f00000780c */ /* 0x000fe40000744270 */
[----:B------:R-:W-:-:S02]  /*22090*/  F2FP.BF16.F32.PACK_AB R145, RZ, R145 ;  /* 0x00000091ff91723e */ /* 0x000fc400000010ff */
[----:B0-----:R-:W-:Y:S01]  /*220a0*/  @P5 MOV R6, R8 ;  /* 0x0000000800065202 */ /* 0x001fe20000000f00 */
[----:B------:R-:W-:Y:S02]  /*220b0*/  @P5 IMAD.MOV.U32 R7, RZ, RZ, R9 ;  /* 0x000000ffff075224 */ /* 0x000fe400078e0009 */
[----:B------:R-:W-:-:S03]  /*220c0*/  FMUL R146, R146, R2 ;  /* 0x0000000292927220 */ /* 0x000fc60000400000 */
[----:B------:R0:W-:Y:S04]  /*220d0*/  @P5 STG.E.U16 desc[UR44][R6.64+0x1d2], R143 ;  /* 0x0001d28f06005986 */ /* 0x0001e8000c10152c */
[----:B------:R-:W-:Y:S01]  /*220e0*/  @P4 STG.E.U16 desc[UR44][R4.64+0x1e0], R144 ;  /* 0x0001e09004004986 */ /* 0x000fe2000c10152c */
[----:B------:R-:W-:-:S03]  /*220f0*/  ISETP.GT.AND P4, PT, R0, 0xf1, P0 ;  /* 0x000000f10000780c */ /* 0x000fc60000784270 */
[----:B------:R-:W-:Y:S01]  /*22100*/  @P3 STG.E.U16 desc[UR44][R4.64+0x1e2], R145 ;  /* 0x0001e29104003986 */ /* 0x000fe2000c10152c */
[C---:B------:R-:W-:Y:S02]  /*22110*/  ISETP.GT.AND P3, PT, R0.reuse, 0xf8, P1 ;  /* 0x000000f80000780c */ /* 0x040fe40000f64270 */
[C---:B------:R-:W-:Y:S01]  /*22120*/  ISETP.GT.AND P1, PT, R0.reuse, 0xf9, P1 ;  /* 0x000000f90000780c */ /* 0x040fe20000f24270 */
[----:B0-----:R-:W-:Y:S01]  /*22130*/  @P2 IMAD.MOV.U32 R6, RZ, RZ, R8 ;  /* 0x000000ffff062224 */ /* 0x001fe200078e0008 */
[----:B------:R-:W-:Y:S01]  /*22140*/  F2FP.BF16.F32.PACK_AB R146, RZ, R146 ;  /* 0x00000092ff92723e */ /* 0x000fe200000010ff */
[-C--:B------:R-:W-:Y:S01]  /*22150*/  FMUL R147, R147, R2.reuse ;  /* 0x0000000293937220 */ /* 0x080fe20000400000 */
[----:B------:R-:W-:Y:S02]  /*22160*/  ISETP.GT.AND P5, PT, R0, 0xf8, P0 ;  /* 0x000000f80000780c */ /* 0x000fe400007a4270 */
[----:B------:R-:W-:Y:S01]  /*22170*/  @P2 MOV R7, R9 ;  /* 0x0000000900072202 */ /* 0x000fe20000000f00 */
[-C--:B------:R-:W-:Y:S01]  /*22180*/  FMUL R148, R148, R2.reuse ;  /* 0x0000000294947220 */ /* 0x080fe20000400000 */
[----:B------:R-:W-:Y:S01]  /*22190*/  FMUL R149, R149, R2 ;  /* 0x0000000295957220 */ /* 0x000fe20000400000 */
[----:B------:R-:W-:-:S02]  /*221a0*/  ISETP.GT.AND P0, PT, R0, 0xf9, P0 ;  /* 0x000000f90000780c */ /* 0x000fc40000704270 */
[----:B------:R0:W-:Y:S01]  /*221b0*/  @P2 STG.E.U16 desc[UR44][R6.64+0x1e0], R146 ;  /* 0x0001e09206002986 */ /* 0x0001e2000c10152c */
[----:B------:R-:W-:Y:S01]  /*221c0*/  F2FP.BF16.F32.PACK_AB R147, RZ, R147 ;  /* 0x00000093ff93723e */ /* 0x000fe200000010ff */
[----:B------:R-:W-:Y:S01]  /*221d0*/  FMUL R150, R150, R2 ;  /* 0x0000000296967220 */ /* 0x000fe20000400000 */
[----:B------:R-:W-:Y:S02]  /*221e0*/  F2FP.BF16.F32.PACK_AB R148, RZ, R148 ;  /* 0x00000094ff94723e */ /* 0x000fe400000010ff */
[----:B------:R-:W-:Y:S01]  /*221f0*/  F2FP.BF16.F32.PACK_AB R149, RZ, R149 ;  /* 0x00000095ff95723e */ /* 0x000fe200000010ff */
[----:B------:R-:W-:Y:S01]  /*22200*/  FMUL R151, R151, R2 ;  /* 0x0000000297977220 */ /* 0x000fe20000400000 */
[----:B0-----:R-:W-:Y:S02]  /*22210*/  @P4 IMAD.MOV.U32 R6, RZ, RZ, R8 ;  /* 0x000000ffff064224 */ /* 0x001fe400078e0008 */
[----:B------:R-:W-:Y:S01]  /*22220*/  @P4 IMAD.MOV.U32 R7, RZ, RZ, R9 ;  /* 0x000000ffff074224 */ /* 0x000fe200078e0009 */
[----:B------:R-:W-:-:S04]  /*22230*/  F2FP.BF16.F32.PACK_AB R150, RZ, R150 ;  /* 0x00000096ff96723e */ /* 0x000fc800000010ff */
[----:B------:R-:W-:Y:S01]  /*22240*/  @P4 STG.E.U16 desc[UR44][R6.64+0x1e2], R147 ;  /* 0x0001e29306004986 */ /* 0x000fe2000c10152c */
[----:B------:R-:W-:-:S03]  /*22250*/  F2FP.BF16.F32.PACK_AB R151, RZ, R151 ;  /* 0x00000097ff97723e */ /* 0x000fc600000010ff */
[----:B------:R-:W-:Y:S04]  /*22260*/  @P3 STG.E.U16 desc[UR44][R4.64+0x1f0], R148 ;  /* 0x0001f09404003986 */ /* 0x000fe8000c10152c */
[----:B------:R0:W-:Y:S02]  /*22270*/  @P1 STG.E.U16 desc[UR44][R4.64+0x1f2], R149 ;  /* 0x0001f29504001986 */ /* 0x0001e4000c10152c */
[----:B0-----:R-:W-:Y:S01]  /*22280*/  @P5 MOV R4, R8 ;  /* 0x0000000800045202 */ /* 0x001fe20000000f00 */
[----:B------:R-:W-:-:S05]  /*22290*/  @P5 IMAD.MOV.U32 R5, RZ, RZ, R9 ;  /* 0x000000ffff055224 */ /* 0x000fca00078e0009 */
[----:B------:R0:W-:Y:S04]  /*222a0*/  @P5 STG.E.U16 desc[UR44][R4.64+0x1f0], R150 ;  /* 0x0001f09604005986 */ /* 0x0001e8000c10152c */
[----:B------:R0:W-:Y:S02]  /*222b0*/  @P0 STG.E.U16 desc[UR44][R8.64+0x1f2], R151 ;  /* 0x0001f29708000986 */ /* 0x0001e4000c10152c */
.L_x_540:
[----:B------:R-:W-:Y:S05]  /*222c0*/  BSYNC B0 ;  /* 0x0000000000007941 */ /* 0x000fea0003800000 */
.L_x_32:
[----:B0-----:R-:W2:Y:S04]  /*222d0*/  LDL.LU R5, [R1+0x200] ;  /* 0x0002000001057983 */ /* 0x001ea80000300800 */
[----:B------:R-:W2:Y:S01]  /*222e0*/  LDL.LU R4, [R1+0x204] ;  /* 0x0002040001047983 */ /* 0x000ea20000300800 */
[----:B------:R-:W-:Y:S01]  /*222f0*/  ULDC UR4, c[0x0][0xc] ;  /* 0x0000030000047ab9 */ /* 0x000fe20000000800 */
[----:B------:R-:W-:Y:S01]  /*22300*/  ULDC UR5, c[0x0][0x10] ;  /* 0x0000040000057ab9 */ /* 0x000fe20000000800 */
[----:B-----5:R-:W2:Y:S01]  /*22310*/  LDC R3, c[0x0][0x14] ;  /* 0x00000500ff037b82 */ /* 0x020ea20000000800 */
[----:B------:R-:W-:Y:S01]  /*22320*/  UIMAD.WIDE.U32 UR4, UR4, UR5, URZ ;  /* 0x00000005040472a5 */ /* 0x000fe2000f8e003f */
[----:B----4-:R-:W-:Y:S01]  /*22330*/  PRMT R0, RZ, 0x7610, R0 ;  /* 0x00007610ff007816 */ /* 0x010fe20000000000 */
[----:B------:R-:W-:Y:S01]  /*22340*/  UMOV UR41, 0xffffffff ;  /* 0xffffffff00297882 */ /* 0x000fe20000000000 */
[----:B------:R-:W-:-:S03]  /*22350*/  UMOV UR42, 0xffffffff ;  /* 0xffffffff002a7882 */ /* 0x000fc60000000000 */
[----:B--2---:R-:W-:-:S04]  /*22360*/  IMAD.WIDE.U32 R4, R3, UR4, R4 ;  /* 0x0000000403047c25 */ /* 0x004fc8000f8e0004 */
[----:B------:R-:W-:Y:S01]  /*22370*/  IMAD R3, R3, UR5, RZ ;  /* 0x0000000503037c24 */ /* 0x000fe2000f8e02ff */
[----:B------:R-:W-:Y:S01]  /*22380*/  MOV R7, R4 ;  /* 0x0000000400077202 */ /* 0x000fe20000000f00 */
[----:B------:R-:W-:Y:S02]  /*22390*/  ULDC.64 UR4, c[0x0][0x650] ;  /* 0x0001940000047ab9 */ /* 0x000fe40000000a00 */
[----:B------:R-:W-:Y:S01]  /*223a0*/  IMAD.IADD R6, R5, 0x1, R3 ;  /* 0x0000000105067824 */ /* 0x000fe200078e0203 */
[----:B------:R-:W-:-:S04]  /*223b0*/  ISETP.GE.U32.AND P0, PT, R4, UR4, PT ;  /* 0x0000000404007c0c */ /* 0x000fc8000bf06070 */
[----:B------:R0:W-:Y:S01]  /*223c0*/  STL [R1+0x200], R6 ;  /* 0x0002000601007387 */ /* 0x0001e20000100800 */
[----:B------:R-:W-:-:S03]  /*223d0*/  ISETP.GE.U32.AND.EX P0, PT, R6, UR5, PT, P0 ;  /* 0x0000000506007c0c */ /* 0x000fc6000bf06100 */
[----:B------:R0:W-:Y:S10]  /*223e0*/  STL [R1+0x204], R7 ;  /* 0x0002040701007387 */ /* 0x0001f40000100800 */
[----:B0-----:R-:W-:Y:S05]  /*223f0*/  @P0 BRA `(.L_x_541) ;  /* 0x0000000400880947 */ /* 0x001fea0003800000 */
[----:B------:R-:W0:Y:S01]  /*22400*/  S2UR UR6, SR_CTAID.X ;  /* 0x00000000000679c3 */ /* 0x000e220000002500 */
[----:B------:R-:W-:Y:S01]  /*22410*/  ULDC.64 UR12, c[0x0][0x628] ;  /* 0x00018a00000c7ab9 */ /* 0x000fe20000000a00 */
[----:B------:R-:W-:Y:S01]  /*22420*/  ULDC UR4, c[0x0][0x150] ;  /* 0x0000540000047ab9 */ /* 0x000fe20000000800 */
[----:B------:R-:W-:Y:S01]  /*22430*/  ISETP.NE.U32.AND P0, PT, RZ, UR12, PT ;  /* 0x0000000cff007c0c */ /* 0x000fe2000bf05070 */
[----:B------:R-:W-:Y:S01]  /*22440*/  ULDC UR15, c[0x0][0x630] ;  /* 0x00018c00000f7ab9 */ /* 0x000fe20000000800 */
[C---:B------:R-:W-:Y:S01]  /*22450*/  R2UR UR16, R7.reuse ;  /* 0x00000000071072ca */ /* 0x040fe200000e0000 */
[----:B------:R-:W-:Y:S01]  /*22460*/  ULDC UR19, c[0x0][0x154] ;  /* 0x0000550000137ab9 */ /* 0x000fe20000000800 */
[----:B------:R-:W-:Y:S01]  /*22470*/  ISETP.NE.AND.EX P0, PT, RZ, UR13, PT, P0 ;  /* 0x0000000dff007c0c */ /* 0x000fe2000bf05300 */
[----:B------:R-:W2:Y:S01]  /*22480*/  S2UR UR18, SR_CTAID.Y ;  /* 0x00000000001279c3 */ /* 0x000ea20000002600 */
[----:B------:R-:W-:Y:S02]  /*22490*/  R2UR UR17, R6 ;  /* 0x00000000061172ca */ /* 0x000fe400000e0000 */
[----:B------:R-:W-:-:S02]  /*224a0*/  R2UR UR10, R7 ;  /* 0x00000000070a72ca */ /* 0x000fc400000e0000 */
[----:B------:R-:W-:Y:S02]  /*224b0*/  R2UR UR11, R6 ;  /* 0x00000000060b72ca */ /* 0x000fe400000e0000 */
[----:B0-----:R-:W-:-:S05]  /*224c0*/  I2FP.F32.U32 R0, UR6 ;  /* 0x0000000600007c45 */ /* 0x001fca0008201000 */
[----:B------:R-:W-:-:S04]  /*224d0*/  FMUL R0, R0, UR4 ;  /* 0x0000000400007c20 */ /* 0x000fc80008400000 */
[----:B------:R0:W4:Y:S01]  /*224e0*/  F2I.U32.TRUNC.NTZ R3, R0 ;  /* 0x0000000000037305 */ /* 0x000122000020f000 */
[----:B--2---:R-:W-:Y:S05]  /*224f0*/  @!P0 BRA `(.L_x_542) ;  /* 0x0000000000308947 */ /* 0x004fea0003800000 */
        /* <DEDUP_REMOVED lines=12> */
.L_x_542:
[----:B------:R-:W-:Y:S01]  /*225c0*/  USHF.R.U64 UR42, UR10, UR15, UR11 ;  /* 0x0000000f0a2a7299 */ /* 0x000fe2000800120b */
[----:B0-----:R-:W-:Y:S01]  /*225d0*/  I2FP.F32.U32 R0, UR18 ;  /* 0x0000001200007c45 */ /* 0x001fe20008201000 */
[----:B------:R-:W-:Y:S02]  /*225e0*/  USHF.R.U32.HI UR4, URZ, UR15, UR11 ;  /* 0x0000000f3f047299 */ /* 0x000fe4000801160b */
[----:B------:R-:W-:Y:S02]  /*225f0*/  UIADD3 UR10, UP0, URZ, -UR42, URZ ;  /* 0x8000002a3f0a7290 */ /* 0x000fe4000ff1e03f */
[----:B------:R-:W-:Y:S01]  /*22600*/  FMUL R0, R0, UR19 ;  /* 0x0000001300007c20 */ /* 0x000fe20008400000 */
[----:B------:R-:W-:Y:S01]  /*22610*/  ULDC.64 UR12, c[0x0][0x620] ;  /* 0x00018800000c7ab9 */ /* 0x000fe20000000a00 */
[----:B------:R-:W-:Y:S01]  /*22620*/  UIADD3.X UR4, URZ, ~UR4, URZ, UP0, !UPT ;  /* 0x800000043f047290 */ /* 0x000fe200087fe43f */
[----:B------:R-:W-:Y:S01]  /*22630*/  UMOV UR8, UR16 ;  /* 0x0000001000087c82 */ /* 0x000fe20008000000 */
[----:B------:R-:W-:-:S02]  /*22640*/  UMOV UR9, UR17 ;  /* 0x0000001100097c82 */ /* 0x000fc40008000000 */
[----:B------:R-:W-:Y:S01]  /*22650*/  UIMAD UR4, UR4, UR12, URZ ;  /* 0x0000000c040472a4 */ /* 0x000fe2000f8e023f */
[----:B------:R-:W0:Y:S01]  /*22660*/  F2I.U32.TRUNC.NTZ R0, R0 ;  /* 0x0000000000007305 */ /* 0x000e22000020f000 */
[----:B------:R-:W-:Y:S01]  /*22670*/  UIMAD.WIDE.U32 UR8, UR10, UR12, UR8 ;  /* 0x0000000c0a0872a5 */ /* 0x000fe2000f8e0008 */
[----:B----4-:R-:W-:Y:S01]  /*22680*/  R2UR UR12, R3 ;  /* 0x00000000030c72ca */ /* 0x010fe200000e0000 */
[----:B------:R-:W-:Y:S01]  /*22690*/  UIMAD UR10, UR10, UR13, UR4 ;  /* 0x0000000d0a0a72a4 */ /* 0x000fe2000f8e0204 */
[----:B------:R-:W-:Y:S01]  /*226a0*/  ULDC UR11, c[0x0][0x618] ;  /* 0x00018600000b7ab9 */ /* 0x000fe20000000800 */
[----:B------:R-:W-:Y:S02]  /*226b0*/  ULDC UR21, c[0x0][0x658] ;  /* 0x0001960000157ab9 */ /* 0x000fe40000000800 */
[----:B------:R-:W-:Y:S01]  /*226c0*/  UIADD3 UR9, UR9, UR10, URZ ;  /* 0x0000000a09097290 */ /* 0x000fe2000fffe03f */
[----:B------:R-:W-:Y:S01]  /*226d0*/  UMOV UR15, 0xffffffff ;  /* 0xffffffff000f7882 */ /* 0x000fe20000000000 */
[----:B------:R-:W-:Y:S01]  /*226e0*/  ULDC.64 UR4, c[0x0][0x640] ;  /* 0x0001900000047ab9 */ /* 0x000fe20000000a00 */
[----:B------:R-:W-:Y:S01]  /*226f0*/  USHF.L.U32 UR15, UR15, UR21, URZ ;  /* 0x000000150f0f7299 */ /* 0x000fe2000800063f */
[----:B------:R-:W-:Y:S01]  /*22700*/  ISETP.NE.U32.AND P0, PT, RZ, UR4, PT ;  /* 0x00000004ff007c0c */ /* 0x000fe2000bf05070 */
[----:B------:R-:W-:-:S02]  /*22710*/  USHF.R.U64 UR16, UR8, UR11, UR9 ;  /* 0x0000000b08107299 */ /* 0x000fc40008001209 */
[----:B------:R-:W-:Y:S01]  /*22720*/  USHF.R.U32.HI UR8, URZ, UR11, UR9 ;  /* 0x0000000b3f087299 */ /* 0x000fe20008011609 */
[----:B0-----:R-:W-:Y:S01]  /*22730*/  R2UR UR14, R0 ;  /* 0x00000000000e72ca */ /* 0x001fe200000e0000 */
[----:B------:R-:W-:Y:S01]  /*22740*/  ULDC UR17, c[0x0][0x608] ;  /* 0x0001820000117ab9 */ /* 0x000fe20000000800 */
[----:B------:R-:W-:Y:S01]  /*22750*/  ULOP3.LUT UR40, URZ, UR15, URZ, 0x33, !UPT ;  /* 0x0000000f3f287292 */ /* 0x000fe2000f8e333f */
[----:B------:R-:W-:Y:S01]  /*22760*/  ISETP.NE.AND.EX P0, PT, RZ, UR5, PT, P0 ;  /* 0x00000005ff007c0c */ /* 0x000fe2000bf05300 */
[----:B------:R-:W-:Y:S02]  /*22770*/  USHF.R.U64 UR15, UR16, UR17, UR8 ;  /* 0x00000011100f7299 */ /* 0x000fe40008001208 */
[----:B------:R-:W-:Y:S02]  /*22780*/  USHF.R.U32.HI UR8, URZ, UR17, UR8 ;  /* 0x000000113f087299 */ /* 0x000fe40008011608 */
[----:B------:R-:W-:Y:S02]  /*22790*/  UIADD3 UR12, -UR12, URZ, URZ ;  /* 0x0000003f0c0c7290 */ /* 0x000fe4000fffe13f */
[----:B------:R-:W-:Y:S01]  /*227a0*/  USHF.R.U64 UR17, UR15, UR21, UR8 ;  /* 0x000000150f117299 */ /* 0x000fe20008001208 */
[----:B------:R-:W-:Y:S01]  /*227b0*/  UMOV UR19, 0x1 ;  /* 0x0000000100137882 */ /* 0x000fe20000000000 */
[----:B------:R-:W-:Y:S01]  /*227c0*/  ULDC UR13, c[0x0][0x144] ;  /* 0x00005100000d7ab9 */ /* 0x000fe20000000800 */
[----:B------:R-:W-:Y:S01]  /*227d0*/  ULDC UR7, c[0x0][0x600] ;  /* 0x0001800000077ab9 */ /* 0x000fe20000000800 */
[----:B------:R-:W-:-:S02]  /*227e0*/  USHF.L.U32 UR24, UR19, UR21, URZ ;  /* 0x0000001513187299 */ /* 0x000fc4000800063f */
[----:B------:R-:W-:Y:S02]  /*227f0*/  USHF.R.U32.HI UR8, URZ, UR21, UR8 ;  /* 0x000000153f087299 */ /* 0x000fe40008011608 */
[----:B------:R-:W-:Y:S02]  /*22800*/  UIMAD UR21, UR13, UR12, UR6 ;  /* 0x0000000c0d1572a4 */ /* 0x000fe4000f8e0206 */
[----:B------:R-:W-:Y:S02]  /*22810*/  UIADD3 UR20, UR7, -0x1, URZ ;  /* 0xffffffff07147890 */ /* 0x000fe4000fffe03f */
[----:B------:R-:W-:Y:S01]  /*22820*/  UIADD3 UR19, -UR14, URZ, URZ ;  /* 0x0000003f0e137290 */ /* 0x000fe2000fffe13f */
[----:B------:R-:W-:Y:S01]  /*22830*/  ULDC UR25, c[0x0][0x148] ;  /* 0x0000520000197ab9 */ /* 0x000fe20000000800 */
[----:B------:R-:W-:Y:S01]  /*22840*/  ULDC UR22, c[0x0][0x648] ;  /* 0x0001920000167ab9 */ /* 0x000fe20000000800 */
[----:B------:R-:W-:Y:S01]  /*22850*/  ULDC UR23, c[0x0][0x638] ;  /* 0x00018e0000177ab9 */ /* 0x000fe20000000800 */
        /* <DEDUP_REMOVED lines=14> */
.L_x_543:
[----:B------:R-:W-:Y:S01]  /*22940*/  UISETP.NE.AND UP0, UPT, UR39, URZ, UPT ;  /* 0x0000003f2700728c */ /* 0x000fe2000bf05270 */
[----:B------:R-:W-:Y:S01]  /*22950*/  IMAD.MOV.U32 R0, RZ, RZ, 0x1 ;  /* 0x00000001ff007424 */ /* 0x000fe200078e00ff */
[----:B------:R-:W-:Y:S02]  /*22960*/  USHF.R.U64 UR4, UR6, UR22, UR8 ;  /* 0x0000001606047299 */ /* 0x000fe40008001208 */
[----:B------:R-:W-:Y:S02]  /*22970*/  ULOP3.LUT UR40, UR15, UR40, URZ, 0xc0, !UPT ;  /* 0x000000280f287292 */ /* 0x000fe4000f8ec03f */
[----:B------:R-:W-:Y:S02]  /*22980*/  UIADD3 UR5, -UR4, URZ, URZ ;  /* 0x0000003f04057290 */ /* 0x000fe4000fffe13f */
[----:B------:R-:W-:Y:S02]  /*22990*/  UIMAD UR40, UR24, UR4, UR40 ;  /* 0x00000004182872a4 */ /* 0x000fe4000f8e0228 */
[----:B------:R-:W-:-:S02]  /*229a0*/  ULOP3.LUT UR16, UR16, UR20, URZ, 0xc0, !UPT ;  /* 0x0000001410107292 */ /* 0x000fc4000f8ec03f */
[----:B------:R-:W-:Y:S02]  /*229b0*/  @UP0 UIMAD UR21, UR25, UR19, UR18 ;  /* 0x00000013191502a4 */ /* 0x000fe4000f8e0212 */
[----:B------:R-:W-:-:S03]  /*229c0*/  UIMAD UR4, UR5, UR23, UR17 ;  /* 0x00000017050472a4 */ /* 0x000fc6000f8e0211 */
[----:B------:R-:W-:Y:S01]  /*229d0*/  ULDC UR5, c[0x0][0x610] ;  /* 0x0001840000057ab9 */ /* 0x000fe20000000800 */
[----:B------:R-:W-:Y:S02]  /*229e0*/  UIMAD UR4, UR4, UR7, UR16 ;  /* 0x00000007040472a4 */ /* 0x000fe4000f8e0210 */
[----:B------:R-:W-:-:S04]  /*229f0*/  UIMAD UR40, UR40, UR5, UR21 ;  /* 0x00000005282872a4 */ /* 0x000fc8000f8e0215 */
[----:B------:R-:W-:Y:S02]  /*22a00*/  USEL UR41, UR4, UR40, !UP0 ;  /* 0x0000002804297287 */ /* 0x000fe4000c000000 */
[----:B------:R-:W-:-:S12]  /*22a10*/  USEL UR40, UR40, UR4, !UP0 ;  /* 0x0000000428287287 */ /* 0x000fd8000c000000 */
.L_x_541:
[----:B------:R-:W-:-:S13]  /*22a20*/  LOP3.LUT P0, RZ, R0, 0xff, RZ, 0xc0, !PT ;  /* 0x000000ff00ff7812 */ /* 0x000fda000780c0ff */
[----:B------:R-:W-:Y:S05]  /*22a30*/  @P0 BRA `(.L_x_544) ;  /* 0xfffffde800400947 */ /* 0x000fea000383ffff */
[----:B------:R-:W-:Y:S05]  /*22a40*/  EXIT ;  /* 0x000000000000794d */ /* 0x000fea0003800000 */
.L_x_7:
[----:B------:R-:W2:Y:S01]  /*22a50*/  LDL R5, [R1+0x204] ;  /* 0x0002040001057983 */ /* 0x000ea20000100800 */
[----:B------:R-:W-:-:S03]  /*22a60*/  ULDC.64 UR4, c[0x0][0x650] ;  /* 0x0001940000047ab9 */ /* 0x000fc60000000a00 */
[----:B------:R-:W3:Y:S01]  /*22a70*/  LDL R4, [R1+0x200] ;  /* 0x0002000001047983 */ /* 0x000ee20000100800 */
[----:B------:R-:W-:Y:S01]  /*22a80*/  PRMT R0, RZ, 0x7610, R0 ;  /* 0x00007610ff007816 */ /* 0x000fe20000000000 */
[----:B------:R-:W-:Y:S01]  /*22a90*/  IMAD.MOV.U32 R3, RZ, RZ, -0x1 ;  /* 0xffffffffff037424 */ /* 0x000fe200078e00ff */
[----:B------:R-:W-:Y:S01]  /*22aa0*/  MOV R2, 0xffffffff ;  /* 0xffffffff00027802 */ /* 0x000fe20000000f00 */
[----:B------:R-:W-:Y:S01]  /*22ab0*/  IMAD.MOV.U32 R11, RZ, RZ, -0x1 ;  /* 0xffffffffff0b7424 */ /* 0x000fe200078e00ff */
[----:B--2---:R-:W-:-:S04]  /*22ac0*/  ISETP.GE.U32.AND P0, PT, R5, UR4, PT ;  /* 0x0000000405007c0c */ /* 0x004fc8000bf06070 */
[----:B---3--:R-:W-:-:S13]  /*22ad0*/  ISETP.GE.U32.AND.EX P0, PT, R4, UR5, PT, P0 ;  /* 0x0000000504007c0c */ /* 0x008fda000bf06100 */
        /* <DEDUP_REMOVED lines=21> */
.L_x_546:
[----:B------:R-:W-:Y:S01]  /*22c30*/  USHF.R.U64 UR4, UR14, UR19, UR15 ;  /* 0x000000130e047299 */ /* 0x000fe2000800120f */
[----:B------:R-:W-:Y:S01]  /*22c40*/  R2UR UR7, R4 ;  /* 0x00000000040772ca */ /* 0x000fe200000e0000 */
[----:B------:R-:W-:Y:S02]  /*22c50*/  USHF.R.U32.HI UR5, URZ, UR19, UR15 ;  /* 0x000000133f057299 */ /* 0x000fe4000801160f */
[----:B------:R-:W-:Y:S01]  /*22c60*/  UIADD3 UR13, UP0, URZ, -UR4, URZ ;  /* 0x800000043f0d7290 */ /* 0x000fe2000ff1e03f */
[----:B------:R-:W-:Y:S01]  /*22c70*/  ULDC.64 UR14, c[0x0][0x620] ;  /* 0x00018800000e7ab9 */ /* 0x000fe20000000a00 */
[----:B------:R-:W-:Y:S02]  /*22c80*/  UMOV UR6, UR20 ;  /* 0x0000001400067c82 */ /* 0x000fe40008000000 */
[----:B------:R-:W-:Y:S02]  /*22c90*/  UIADD3.X UR5, URZ, ~UR5, URZ, UP0, !UPT ;  /* 0x800000053f057290 */ /* 0x000fe400087fe43f */
[----:B------:R-:W-:-:S02]  /*22ca0*/  UISETP.NE.AND UP1, UPT, UR39, URZ, UPT ;  /* 0x0000003f2700728c */ /* 0x000fc4000bf25270 */
[----:B------:R-:W-:Y:S02]  /*22cb0*/  UIMAD UR5, UR5, UR14, URZ ;  /* 0x0000000e050572a4 */ /* 0x000fe4000f8e023f */
[----:B------:R-:W-:Y:S02]  /*22cc0*/  UIMAD.WIDE.U32 UR6, UR13, UR14, UR6 ;  /* 0x0000000e0d0672a5 */ /* 0x000fe4000f8e0006 */
[----:B------:R-:W-:Y:S01]  /*22cd0*/  UIMAD UR5, UR13, UR15, UR5 ;  /* 0x0000000f0d0572a4 */ /* 0x000fe2000f8e0205 */
[----:B------:R-:W-:Y:S02]  /*22ce0*/  ULDC UR14, c[0x0][0x608] ;  /* 0x00018200000e7ab9 */ /* 0x000fe40000000800 */
[----:B------:R-:W-:Y:S01]  /*22cf0*/  ULDC UR13, c[0x0][0x618] ;  /* 0x00018600000d7ab9 */ /* 0x000fe20000000800 */
[----:B------:R-:W-:Y:S01]  /*22d00*/  UIADD3 UR5, UR7, UR5, URZ ;  /* 0x0000000507057290 */ /* 0x000fe2000fffe03f */
[----:B------:R-:W-:Y:S01]  /*22d10*/  ULDC UR22, c[0x0][0x658] ;  /* 0x0001960000167ab9 */ /* 0x000fe20000000800 */
[----:B------:R-:W-:-:S02]  /*22d20*/  @UP1 UIMAD UR8, UR11, UR12, UR10 ;  /* 0x0000000c0b0812a4 */ /* 0x000fc4000f8e020a */
[----:B------:R-:W-:Y:S02]  /*22d30*/  USHF.R.U64 UR17, UR6, UR13, UR5 ;  /* 0x0000000d06117299 */ /* 0x000fe40008001205 */
[----:B------:R-:W-:Y:S01]  /*22d40*/  USHF.R.U32.HI UR5, URZ, UR13, UR5 ;  /* 0x0000000d3f057299 */ /* 0x000fe20008011605 */
[----:B------:R-:W-:Y:S01]  /*22d50*/  ULDC.64 UR6, c[0x0][0x640] ;  /* 0x0001900000067ab9 */ /* 0x000fe20000000a00 */
[----:B------:R-:W-:Y:S01]  /*22d60*/  UMOV UR10, 0xffffffff ;  /* 0xffffffff000a7882 */ /* 0x000fe20000000000 */
[----:B------:R-:W-:Y:S01]  /*22d70*/  ISETP.NE.U32.AND P0, PT, RZ, UR6, PT ;  /* 0x00000006ff007c0c */ /* 0x000fe2000bf05070 */
[----:B------:R-:W-:Y:S02]  /*22d80*/  USHF.R.U64 UR18, UR17, UR14, UR5 ;  /* 0x0000000e11127299 */ /* 0x000fe40008001205 */
[----:B------:R-:W-:Y:S01]  /*22d90*/  USHF.R.U32.HI UR5, URZ, UR14, UR5 ;  /* 0x0000000e3f057299 */ /* 0x000fe20008011605 */
[----:B------:R-:W-:Y:S01]  /*22da0*/  ISETP.NE.AND.EX P0, PT, RZ, UR7, PT, P0 ;  /* 0x00000007ff007c0c */ /* 0x000fe2000bf05300 */
[----:B------:R-:W-:-:S02]  /*22db0*/  USHF.L.U32 UR11, UR10, UR22, URZ ;  /* 0x000000160a0b7299 */ /* 0x000fc4000800063f */
[----:B------:R-:W-:Y:S01]  /*22dc0*/  USHF.R.U64 UR19, UR18, UR22, UR5 ;  /* 0x0000001612137299 */ /* 0x000fe20008001205 */
[----:B------:R-:W-:Y:S01]  /*22dd0*/  ULDC UR20, c[0x0][0x600] ;  /* 0x0001800000147ab9 */ /* 0x000fe20000000800 */
[----:B------:R-:W-:Y:S02]  /*22de0*/  USHF.R.U32.HI UR10, URZ, UR22, UR5 ;  /* 0x000000163f0a7299 */ /* 0x000fe40008011605 */
[----:B------:R-:W-:Y:S02]  /*22df0*/  UIADD3 UR21, UR20, -0x1, URZ ;  /* 0xffffffff14157890 */ /* 0x000fe4000fffe03f */
[----:B------:R-:W-:Y:S01]  /*22e00*/  ULOP3.LUT UR26, URZ, UR11, URZ, 0x33, !UPT ;  /* 0x0000000b3f1a7292 */ /* 0x000fe2000f8e333f */
        /* <DEDUP_REMOVED lines=17> */
.L_x_547:
[----:B------:R-:W-:Y:S01]  /*22f20*/  USHF.R.U64 UR6, UR5, UR23, UR10 ;  /* 0x0000001705067299 */ /* 0x000fe2000800120a */
[----:B------:R-:W-:Y:S01]  /*22f30*/  IMAD.MOV.U32 R0, RZ, RZ, 0x1 ;  /* 0x00000001ff007424 */ /* 0x000fe200078e00ff */
[----:B------:R-:W-:Y:S01]  /*22f40*/  USHF.L.U32 UR25, UR25, UR22, URZ ;  /* 0x0000001619197299 */ /* 0x000fe2000800063f */
[----:B------:R-:W-:Y:S01]  /*22f50*/  MOV R11, UR4 ;  /* 0x00000004000b7c02 */ /* 0x000fe20008000f00 */
[----:B------:R-:W-:Y:S02]  /*22f60*/  ULOP3.LUT UR5, UR18, UR26, URZ, 0xc0, !UPT ;  /* 0x0000001a12057292 */ /* 0x000fe4000f8ec03f */
[----:B------:R-:W-:Y:S02]  /*22f70*/  UIADD3 UR7, -UR6, URZ, URZ ;  /* 0x0000003f06077290 */ /* 0x000fe4000fffe13f */
[----:B------:R-:W-:Y:S02]  /*22f80*/  UIMAD UR6, UR25, UR6, UR5 ;  /* 0x00000006190672a4 */ /* 0x000fe4000f8e0205 */
[----:B------:R-:W-:-:S02]  /*22f90*/  ULOP3.LUT UR17, UR17, UR21, URZ, 0xc0, !UPT ;  /* 0x0000001511117292 */ /* 0x000fc4000f8ec03f */
[----:B------:R-:W-:Y:S02]  /*22fa0*/  UIMAD UR5, UR7, UR24, UR19 ;  /* 0x00000018070572a4 */ /* 0x000fe4000f8e0213 */
[----:B------:R-:W-:Y:S01]  /*22fb0*/  UISETP.NE.AND UP0, UPT, UR39, URZ, UPT ;  /* 0x0000003f2700728c */ /* 0x000fe2000bf05270 */
[----:B------:R-:W-:Y:S01]  /*22fc0*/  ULDC UR7, c[0x0][0x610] ;  /* 0x0001840000077ab9 */ /* 0x000fe20000000800 */
[----:B------:R-:W-:Y:S02]  /*22fd0*/  UIMAD UR5, UR5, UR20, UR17 ;  /* 0x00000014050572a4 */ /* 0x000fe4000f8e0211 */
[----:B------:R-:W-:-:S04]  /*22fe0*/  UIMAD UR8, UR6, UR7, UR8 ;  /* 0x00000007060872a4 */ /* 0x000fc8000f8e0208 */
[----:B------:R-:W-:Y:S02]  /*22ff0*/  USEL UR6, UR5, UR8, !UP0 ;  /* 0x0000000805067287 */ /* 0x000fe4000c000000 */
[----:B------:R-:W-:-:S04]  /*23000*/  USEL UR8, UR8, UR5, !UP0 ;  /* 0x0000000508087287 */ /* 0x000fc8000c000000 */
[----:B------:R-:W-:Y:S02]  /*23010*/  IMAD.U32 R2, RZ, RZ, UR6 ;  /* 0x00000006ff027e24 */ /* 0x000fe4000f8e00ff */
[----:B------:R-:W-:-:S07]  /*23020*/  IMAD.U32 R3, RZ, RZ, UR8 ;  /* 0x00000008ff037e24 */ /* 0x000fce000f8e00ff */
.L_x_545:
[----:B------:R-:W-:-:S08]  /*23030*/  NOP ;  /* 0x0000000000007918 */ /* 0x000fd00000000000 */
[----:B0-----:R-:W0:-:S00]  /*23040*/  USETMAXREG.DEALLOC.CTAPOOL 0x18 ;  /* 0x00000018000079c8 */ /* 0x001e0000080e0500 */
[----:B------:R-:W-:-:S13]  /*23050*/  ISETP.NE.AND P0, PT, RZ, UR9, PT ;  /* 0x00000009ff007c0c */ /* 0x000fda000bf05270 */
[----:B------:R-:W-:Y:S05]  /*23060*/  @P0 EXIT ;  /* 0x000000000000094d */ /* 0x000fea0003800000 */
[----:B0-----:R-:W-:Y:S01]  /*23070*/  LOP3.LUT P0, RZ, R0, 0xff, RZ, 0xc0, !PT ;  /* 0x000000ff00ff7812 */ /* 0x001fe2000780c0ff */
[----:B------:R-:W-:Y:S01]  /*23080*/  IMAD.MOV.U32 R6, RZ, RZ, RZ ;  /* 0x000000ffff067224 */ /* 0x000fe200078e00ff */
[----:B------:R-:W-:-:S11]  /*23090*/  MOV R0, 0x1 ;  /* 0x0000000100007802 */ /* 0x000fd60000000f00 */
[----:B------:R-:W-:Y:S05]  /*230a0*/  @!P0 BRA `(.L_x_548) ;  /* 0x0000000c00a08947 */ /* 0x000fea0003800000 */
[----:B------:R-:W0:Y:S01]  /*230b0*/  LDC R0, c[0x0][0x28c] ;  /* 0x0000a300ff007b82 */ /* 0x000e220000000800 */
[----:B------:R-:W-:Y:S01]  /*230c0*/  ULDC UR5, c[0x0][0x658] ;  /* 0x0001960000057ab9 */ /* 0x000fe20000000800 */
[----:B------:R-:W-:Y:S01]  /*230d0*/  UMOV UR7, 0xffffffff ;  /* 0xffffffff00077882 */ /* 0x000fe20000000000 */
[----:B------:R-:W-:Y:S01]  /*230e0*/  ULDC UR6, c[0x0][0xc] ;  /* 0x0000030000067ab9 */ /* 0x000fe20000000800 */
[----:B------:R-:W-:Y:S01]  /*230f0*/  USHF.L.U32 UR9, UR7, UR5, URZ ;  /* 0x0000000507097299 */ /* 0x000fe2000800063f */
[----:B------:R-:W-:Y:S01]  /*23100*/  BSSY B0, `(.L_x_548) ;  /* 0x00000e2000007945 */ /* 0x000fe20003800000 */
[----:B------:R-:W-:Y:S01]  /*23110*/  UMOV UR8, 0x1 ;  /* 0x0000000100087882 */ /* 0x000fe20000000000 */
[----:B------:R-:W-:Y:S01]  /*23120*/  ULDC UR7, c[0x0][0x10] ;  /* 0x0000040000077ab9 */ /* 0x000fe20000000800 */
[----:B------:R-:W1:Y:S01]  /*23130*/  S2UR UR10, SR_CgaCtaId ;  /* 0x00000000000a79c3 */ /* 0x000e620000008800 */
[----:B------:R-:W-:Y:S01]  /*23140*/  UIMAD.WIDE.U32 UR6, UR6, UR7, URZ ;  /* 0x00000007060672a5 */ /* 0x000fe2000f8e003f */
[----:B------:R-:W-:Y:S01]  /*23150*/  MOV R10, 0x1 ;  /* 0x00000001000a7802 */ /* 0x000fe20000000f00 */
[----:B------:R-:W-:Y:S01]  /*23160*/  USHF.L.U32 UR5, UR8, UR5, URZ ;  /* 0x0000000508057299 */ /* 0x000fe2000800063f */
[----:B------:R-:W-:Y:S01]  /*23170*/  IMAD.MOV.U32 R6, RZ, RZ, RZ ;  /* 0x000000ffff067224 */ /* 0x000fe200078e00ff */
[----:B------:R-:W-:Y:S01]  /*23180*/  ULDC UR4, c[0x0][0x600] ;  /* 0x0001800000047ab9 */ /* 0x000fe20000000800 */
[----:B------:R-:W-:Y:S01]  /*23190*/  ULDC UR8, c[0x0][0x14] ;  /* 0x0000050000087ab9 */ /* 0x000fe20000000800 */
[----:B------:R-:W-:-:S02]  /*231a0*/  ULOP3.LUT UR21, UR38, 0x2, URZ, 0xfc, !UPT ;  /* 0x0000000226157892 */ /* 0x000fc4000f8efc3f */
[----:B------:R-:W-:Y:S02]  /*231b0*/  UIMAD.WIDE.U32 UR30, UR6, UR8, URZ ;  /* 0x00000008061e72a5 */ /* 0x000fe4000f8e003f */
[----:B------:R-:W-:Y:S02]  /*231c0*/  UIMAD UR7, UR7, UR8, URZ ;  /* 0x00000008070772a4 */ /* 0x000fe4000f8e023f */
[----:B------:R-:W-:Y:S02]  /*231d0*/  UIADD3 UR4, UR4, -0x1, URZ ;  /* 0xffffffff04047890 */ /* 0x000fe4000fffe03f */
[----:B------:R-:W-:Y:S01]  /*231e0*/  ULOP3.LUT UR6, URZ, UR9, URZ, 0x33, !UPT ;  /* 0x000000093f067292 */ /* 0x000fe2000f8e333f */
[----:B0-----:R-:W-:Y:S01]  /*231f0*/  VIADD R0, R0, 0x7f ;  /* 0x0000007f00007836 */ /* 0x001fe20000000000 */
[----:B------:R-:W-:Y:S01]  /*23200*/  UIADD3 UR7, UR31, UR7, URZ ;  /* 0x000000071f077290 */ /* 0x000fe2000fffe03f */
[----:B------:R-:W-:-:S03]  /*23210*/  ULDC.64 UR40, c[0x0][0x198] ;  /* 0x0000660000287ab9 */ /* 0x000fc60000000a00 */
[----:B------:R-:W-:Y:S02]  /*23220*/  SHF.R.S32.HI R5, RZ, 0x1f, R0 ;  /* 0x0000001fff057819 */ /* 0x000fe40000011400 */
[----:B-1----:R-:W-:Y:S02]  /*23230*/  MOV R8, UR10 ;  /* 0x0000000a00087c02 */ /* 0x002fe40008000f00 */
[----:B------:R-:W-:Y:S01]  /*23240*/  LEA.HI R5, R5, R0, RZ, 0x7 ;  /* 0x0000000005057211 */ /* 0x000fe200078f38ff */
[----:B------:R-:W-:-:S03]  /*23250*/  IMAD.MOV.U32 R0, RZ, RZ, 0x1 ;  /* 0x00000001ff007424 */ /* 0x000fc600078e00ff */
[----:B------:R-:W-:-:S05]  /*23260*/  SHF.R.S32.HI R7, RZ, 0x7, R5 ;  /* 0x00000007ff077819 */ /* 0x000fca0000011405 */
[----:B------:R-:W-:-:S07]  /*23270*/  VIADD R16, R7, 0x1 ;  /* 0x0000000107107836 */ /* 0x000fce0000000000 */
.L_x_559:
[----:B------:R-:W-:-:S03]  /*23280*/  UMOV UR8, 0xffffffff ;  /* 0xffffffff00087882 */ /* 0x000fc60000000000 */
[----:B------:R-:W-:Y:S05]  /*23290*/  BRA.DIV UR8, `(.L_x_549) ;  /* 0x0000001208107947 */ /* 0x000fea000b800000 */
[----:B------:R-:W-:-:S13]  /*232a0*/  ELECT P6, URZ, PT ;  /* 0x00000000003f782f */ /* 0x000fda00038c0000 */
.L_x_570:
[----:B------:R-:W0:Y:S01]  /*232b0*/  LDC R4, c[0x0][0x28c] ;  /* 0x0000a300ff047b82 */ /* 0x000e220000000800 */
[----:B------:R-:W-:Y:S01]  /*232c0*/  BSSY B1, `(.L_x_550) ;  /* 0x0000049000017945 */ /* 0x000fe20003800000 */
[----:B0-----:R-:W-:-:S13]  /*232d0*/  ISETP.LT.OR P6, PT, R4, 0x1, !P6 ;  /* 0x000000010400780c */ /* 0x001fda00077c1670 */
[----:B------:R-:W-:Y:S05]  /*232e0*/  @P6 BRA `(.L_x_551) ;  /* 0x0000000400186947 */ /* 0x000fea0003800000 */
[----:B------:R-:W-:Y:S01]  /*232f0*/  IMAD R3, R3, 0x2, R8 ;  /* 0x0000000203037824 */ /* 0x000fe200078e0208 */
[----:B------:R-:W-:Y:S01]  /*23300*/  SHF.L.U32 R2, R2, 0x8, RZ ;  /* 0x0000000802027819 */ /* 0x000fe200000006ff */
[----:B------:R-:W-:Y:S01]  /*23310*/  IMAD.MOV.U32 R13, RZ, RZ, RZ ;  /* 0x000000ffff0d7224 */ /* 0x000fe200078e00ff */
[----:B------:R-:W-:Y:S01]  /*23320*/  MOV R4, R16 ;  /* 0x0000001000047202 */ /* 0x000fe20000000f00 */
[----:B------:R-:W-:Y:S02]  /*23330*/  IMAD.SHL.U32 R5, R3, 0x80, RZ ;  /* 0x0000008003057824 */ /* 0x000fe400078e00ff */
[----:B------:R-:W-:Y:S02]  /*23340*/  IMAD.MOV.U32 R3, RZ, RZ, R0 ;  /* 0x000000ffff037224 */ /* 0x000fe400078e0000 */
[----:B------:R-:W-:-:S07]  /*23350*/  IMAD.MOV.U32 R12, RZ, RZ, R6 ;  /* 0x000000ffff0c7224 */ /* 0x000fce00078e0006 */
.L_x_554:
[----:B------:R-:W0:Y:S01]  /*23360*/  S2UR UR8, SR_CgaCtaId ;  /* 0x00000000000879c3 */ /* 0x000e220000008800 */
[----:B------:R-:W-:Y:S02]  /*23370*/  MOV R9, 0x400 ;  /* 0x0000040000097802 */ /* 0x000fe40000000f00 */
[----:B------:R-:W-:Y:S02]  /*23380*/  SHF.L.U32 R14, R3, 0x1f, RZ ;  /* 0x0000001f030e7819 */ /* 0x000fe400000006ff */
[----:B0-----:R-:W-:-:S04]  /*23390*/  MOV R8, UR8 ;  /* 0x0000000800087c02 */ /* 0x001fc80008000f00 */
[----:B------:R-:W-:-:S05]  /*233a0*/  LEA R9, R8, R9, 0x18 ;  /* 0x0000000908097211 */ /* 0x000fca00078ec0ff */
[----:B------:R-:W-:-:S04]  /*233b0*/  IMAD R15, R12, 0x8, R9 ;  /* 0x000000080c0f7824 */ /* 0x000fc800078e0209 */
[----:B------:R-:W0:Y:S02]  /*233c0*/  SYNCS.PHASECHK.TRANS64.TRYWAIT P0, [R15+URZ+0x20], R14 ;  /* 0x0000200e0f0075a7 */ /* 0x000e24000800017f */
[----:B0-----:R-:W-:Y:S05]  /*233d0*/  @!P0 BRA `(.L_x_552) ;  /* 0x0000000c00e08947 */ /* 0x001fea0003800000 */
.L_x_571:
[----:B------:R-:W1:Y:S01]  /*233e0*/  S2R R17, SR_TID.X ;  /* 0x0000000000117919 */ /* 0x000e620000002100 */
[----:B------:R-:W-:-:S04]  /*233f0*/  UPRMT UR8, UR21, 0x9910, URZ ;  /* 0x0000991015087896 */ /* 0x000fc8000800003f */
[----:B------:R-:W-:Y:S01]  /*23400*/  UISETP.NE.AND UP0, UPT, UR8, 0x2, UPT ;  /* 0x000000020800788c */ /* 0x000fe2000bf05270 */
[----:B-1----:R-:W-:-:S13]  /*23410*/  LOP3.LUT P0, RZ, R17, 0x7f, RZ, 0xc0, !PT ;  /* 0x0000007f11ff7812 */ /* 0x002fda000780c0ff */
[----:B0-----:R-:W0:Y:S02]  /*23420*/  @!P0 LDC R14, c[0x0][0x500] ;  /* 0x00014000ff0e8b82 */ /* 0x001e240000000800 */
[----:B0-----:R0:W-:Y:S01]  /*23430*/  @!P0 SYNCS.ARRIVE.TRANS64 RZ, [R15+URZ], R14 ;  /* 0x0000000e0fff89a7 */ /* 0x0011e2000800003f */
[----:B------:R-:W-:-:S13]  /*23440*/  PLOP3.LUT P0, PT, PT, PT, UP0, 0x80, 0x0 ;  /* 0x000000000000781c */ /* 0x000fda0003f0f008 */
[----:B0-----:R-:W-:Y:S05]  /*23450*/  @P0 BRA `(.L_x_553) ;  /* 0x0000000000040947 */ /* 0x001fea0003800000 */
[----:B------:R-:W-:Y:S01]  /*23460*/  BPT.TRAP 0x1 ;  /* 0x000000040000795c */ /* 0x000fe20000300000 */
.L_x_553:
[----:B------:R-:W-:Y:S01]  /*23470*/  IMAD R14, R12, 0x4, R8 ;  /* 0x000000040c0e7824 */ /* 0x000fe200078e0208 */
[----:B------:R-:W-:Y:S01]  /*23480*/  R2UR UR34, R13 ;  /* 0x000000000d2272ca */ /* 0x000fe200000e0000 */
[----:B------:R-:W-:Y:S01]  /*23490*/  VIADD R4, R4, 0xffffffff ;  /* 0xffffffff04047836 */ /* 0x000fe20000000000 */
[----:B------:R-:W-:Y:S01]  /*234a0*/  R2UR UR33, R15 ;  /* 0x000000000f2172ca */ /* 0x000fe200000e0000 */
[----:B------:R-:W-:Y:S01]  /*234b0*/  UIADD3 UR14, UP0, UR40, 0xf0, URZ ;  /* 0x000000f0280e7890 */ /* 0x000fe2000ff1e03f */
[----:B------:R-:W-:Y:S01]  /*234c0*/  SHF.L.U32 R14, R14, 0xd, RZ ;  /* 0x0000000d0e0e7819 */ /* 0x000fe200000006ff */
[----:B------:R-:W-:Y:S01]  /*234d0*/  UIADD3 UR42, UP1, UR40, 0x1f0, URZ ;  /* 0x000001f0282a7890 */ /* 0x000fe2000ff3e03f */
[----:B------:R-:W-:Y:S01]  /*234e0*/  R2UR UR36, R11 ;  /* 0x000000000b2472ca */ /* 0x000fe200000e0000 */
[----:B------:R-:W-:Y:S01]  /*234f0*/  UIADD3.X UR15, URZ, UR41, URZ, UP0, !UPT ;  /* 0x000000293f0f7290 */ /* 0x000fe200087fe43f */
[----:B------:R-:W-:Y:S01]  /*23500*/  R2UR UR35, R5 ;  /* 0x00000000052372ca */ /* 0x000fe200000e0000 */
[--C-:B------:R-:W-:Y:S01]  /*23510*/  IMAD R14, R14, 0x2, R9.reuse ;  /* 0x000000020e0e7824 */ /* 0x100fe200078e0209 */
[----:B------:R-:W-:Y:S01]  /*23520*/  R2UR UR19, R2 ;  /* 0x00000000021372ca */ /* 0x000fe200000e0000 */
[----:B------:R-:W-:Y:S01]  /*23530*/  IMAD R9, R12, 0x10000, R9 ;  /* 0x000100000c097824 */ /* 0x000fe200078e0209 */
[----:B------:R-:W-:Y:S01]  /*23540*/  ISETP.GT.AND P1, PT, R4, 0x1, PT ;  /* 0x000000010400780c */ /* 0x000fe20003f24270 */
[----:B------:R-:W-:Y:S01]  /*23550*/  UIADD3 UR26, UR34, 0x40, URZ ;  /* 0x00000040221a7890 */ /* 0x000fe2000fffe03f */
[----:B------:R-:W-:Y:S01]  /*23560*/  R2UR UR24, R14 ;  /* 0x000000000e1872ca */ /* 0x000fe200000e0000 */
[----:B------:R-:W-:Y:S01]  /*23570*/  UIADD3.X UR43, URZ, UR41, URZ, UP1, !UPT ;  /* 0x000000293f2b7290 */ /* 0x000fe20008ffe43f */
[----:B------:R-:W-:Y:S01]  /*23580*/  R2UR UR8, R9 ;  /* 0x00000000090872ca */ /* 0x000fe200000e0000 */
[----:B------:R-:W-:Y:S01]  /*23590*/  UMOV UR13, 0x30000 ;  /* 0x00030000000d7882 */ /* 0x000fe20000000000 */
[----:B------:R-:W-:Y:S01]  /*235a0*/  IADD3 R12, R12, 0x1, RZ ;  /* 0x000000010c0c7810 */ /* 0x000fe20007ffe0ff */
[----:B------:R-:W-:Y:S01]  /*235b0*/  UMOV UR22, 0x0 ;  /* 0x0000000000167882 */ /* 0x000fe20000000000 */
[----:B------:R-:W-:Y:S01]  /*235c0*/  UMOV UR23, 0x10000000 ;  /* 0x1000000000177882 */ /* 0x000fe20000000000 */
[----:B------:R-:W-:Y:S01]  /*235d0*/  UMOV UR25, UR33 ;  /* 0x0000002100197c82 */ /* 0x000fe20008000000 */
[C---:B------:R-:W-:Y:S01]  /*235e0*/  ISETP.NE.AND P0, PT, R12.reuse, 0x4, PT ;  /* 0x000000040c00780c */ /* 0x040fe20003f05270 */
[----:B------:R-:W-:Y:S01]  /*235f0*/  UMOV UR28, UR36 ;  /* 0x00000024001c7c82 */ /* 0x000fe20008000000 */
[----:B------:R-:W-:Y:S01]  /*23600*/  UMOV UR27, UR35 ;  /* 0x00000023001b7c82 */ /* 0x000fe20008000000 */
[----:B------:R-:W-:Y:S01]  /*23610*/  UMOV UR17, UR33 ;  /* 0x0000002100117c82 */ /* 0x000fe20008000000 */
[----:B------:R-:W-:Y:S01]  /*23620*/  UMOV UR18, UR34 ;  /* 0x0000002200127c82 */ /* 0x000fe20008000000 */
[----:B------:R-:W-:Y:S01]  /*23630*/  UIADD3 UR32, UR24, 0x100, URZ ;  /* 0x0000010018207890 */ /* 0x000fe2000fffe03f */
[----:B------:R-:W-:Y:S01]  /*23640*/  SEL R14, RZ, 0x1, P0 ;  /* 0x00000001ff0e7807 */ /* 0x000fe20000000000 */
[----:B------:R-:W-:Y:S01]  /*23650*/  UIADD3 UR24, UR24, 0x8100, URZ ;  /* 0x0000810018187890 */ /* 0x000fe2000fffe03f */
[----:B------:R-:W-:Y:S01]  /*23660*/  VIADD R13, R13, 0x80 ;  /* 0x000000800d0d7836 */ /* 0x000fe20000000000 */
[----:B------:R-:W-:Y:S01]  /*23670*/  UIADD3 UR16, UR8, 0x40100, URZ ;  /* 0x0004010008107890 */ /* 0x000fe2000fffe03f */
[----:B------:R-:W-:Y:S01]  /*23680*/  LOP3.LUT R3, R3, R14, RZ, 0x3c, !PT ;  /* 0x0000000e03037212 */ /* 0x000fe200078e3cff */
[----:B------:R-:W-:Y:S01]  /*23690*/  UIADD3 UR8, UR8, 0x48100, URZ ;  /* 0x0004810008087890 */ /* 0x000fe2000fffe03f */
[----:B------:R-:W-:Y:S01]  /*236a0*/  SEL R12, R12, RZ, P0 ;  /* 0x000000ff0c0c7207 */ /* 0x000fe20000000000 */
[----:B------:R-:W-:Y:S01]  /*236b0*/  UMOV UR20, UR36 ;  /* 0x0000002400147c82 */ /* 0x000fe20008000000 */
[----:B------:R0:W-:Y:S01]  /*236c0*/  UTMALDG.3D.MULTICAST [UR32], [UR14], UR13, desc[UR22] ;  /* 0x000016200e0073b4 */ /* 0x0001e2000801180d */
[----:B------:R-:W-:Y:S01]  /*236d0*/  UMOV UR9, UR33 ;  /* 0x0000002100097c82 */ /* 0x000fe20008000000 */
[----:B------:R-:W-:Y:S01]  /*236e0*/  UMOV UR11, UR19 ;  /* 0x00000013000b7c82 */ /* 0x000fe20008000000 */
[----:B------:R-:W-:Y:S01]  /*236f0*/  UMOV UR12, UR36 ;  /* 0x00000024000c7c82 */ /* 0x000fe20008000000 */
[----:B------:R-:W-:Y:S01]  /*23700*/  UMOV UR10, UR26 ;  /* 0x0000001a000a7c82 */ /* 0x000fe20008000000 */
[----:B------:R0:W-:Y:S01]  /*23710*/  UTMALDG.3D.MULTICAST [UR24], [UR14], UR13, desc[UR22] ;  /* 0x000016180e0073b4 */ /* 0x0001e2000801180d */
[----:B------:R0:W-:Y:S01]  /*23720*/  UTMALDG.3D [UR16], [UR42], desc[UR22] ;  /* 0x000016102a0075b4 */ /* 0x0001e20008011000 */
[----:B------:R0:W-:Y:S02]  /*23730*/  UTMALDG.3D [UR8], [UR42], desc[UR22] ;  /* 0x000016082a0075b4 */ /* 0x0001e40008011000 */
[----:B0-----:R-:W-:Y:S05]  /*23740*/  @P1 BRA `(.L_x_554) ;  /* 0xfffffffc00041947 */ /* 0x001fea000383ffff */
.L_x_551:
[----:B------:R-:W-:Y:S05]  /*23750*/  BSYNC B1 ;  /* 0x0000000000017941 */ /* 0x000fea0003800000 */
.L_x_550:
[----:B------:R-:W2:Y:S01]  /*23760*/  LDL.LU R15, [R1+0x200] ;  /* 0x00020000010f7983 */ /* 0x000ea20000300800 */
[----:B------:R-:W-:Y:S01]  /*23770*/  LOP3.LUT P2, RZ, R10, 0xff, RZ, 0xc0, !PT ;  /* 0x000000ff0aff7812 */ /* 0x000fe2000784c0ff */
[----:B------:R-:W-:Y:S02]  /*23780*/  ULDC.64 UR8, c[0x0][0x650] ;  /* 0x0001940000087ab9 */ /* 0x000fe40000000a00 */
[----:B------:R-:W3:Y:S01]  /*23790*/  LDL.LU R14, [R1+0x204] ;  /* 0x00020400010e7983 */ /* 0x000ee20000300800 */
[----:B------:R-:W-:Y:S01]  /*237a0*/  IADD3 R6, R7, R6, RZ ;  /* 0x0000000607067210 */ /* 0x000fe20007ffe0ff */
[----:B------:R-:W-:Y:S01]  /*237b0*/  BSSY B1, `(.L_x_555) ;  /* 0x0000074000017945 */ /* 0x000fe20003800000 */
[----:B------:R-:W-:Y:S02]  /*237c0*/  MOV R11, 0xffffffff ;  /* 0xffffffff000b7802 */ /* 0x000fe40000000f00 */
[----:B------:R-:W-:Y:S02]  /*237d0*/  ISETP.GT.U32.AND P0, PT, R6, 0x3, PT ;  /* 0x000000030600780c */ /* 0x000fe40003f04070 */
[----:B------:R-:W-:-:S02]  /*237e0*/  SHF.R.U32.HI R2, RZ, 0x2, R6 ;  /* 0x00000002ff027819 */ /* 0x000fc40000011606 */
[----:B------:R-:W-:Y:S01]  /*237f0*/  ISETP.LT.U32.AND P0, PT, R7, 0x4, P0 ;  /* 0x000000040700780c */ /* 0x000fe20000701070 */
[----:B------:R-:W0:Y:S01]  /*23800*/  @P2 S2R R8, SR_CgaCtaId ;  /* 0x0000000000082919 */ /* 0x000e220000008800 */
[----:B------:R-:W-:Y:S02]  /*23810*/  @P2 MOV R3, 0x400 ;  /* 0x0000040000032802 */ /* 0x000fe40000000f00 */
[----:B------:R-:W-:Y:S02]  /*23820*/  LOP3.LUT R2, R2, 0x1, RZ, 0xc0, !PT ;  /* 0x0000000102027812 */ /* 0x000fe400078ec0ff */
[----:B------:R-:W-:Y:S02]  /*23830*/  LOP3.LUT R6, R6, 0x3, RZ, 0xc0, !PT ;  /* 0x0000000306067812 */ /* 0x000fe400078ec0ff */
[----:B------:R-:W-:Y:S02]  /*23840*/  ISETP.NE.U32.AND P1, PT, R2, 0x1, PT ;  /* 0x000000010200780c */ /* 0x000fe40003f25070 */
[----:B------:R-:W-:-:S02]  /*23850*/  PRMT R4, RZ, 0x7610, R4 ;  /* 0x00007610ff047816 */ /* 0x000fc40000000004 */
[----:B------:R-:W-:Y:S02]  /*23860*/  ISETP.GT.U32.AND P1, PT, R7, 0x3, !P1 ;  /* 0x000000030700780c */ /* 0x000fe40004f24070 */
[----:B------:R-:W-:Y:S02]  /*23870*/  PRMT R10, RZ, 0x7610, R10 ;  /* 0x00007610ff0a7816 */ /* 0x000fe4000000000a */
[----:B------:R-:W-:Y:S02]  /*23880*/  SEL R2, RZ, 0x1, !P1 ;  /* 0x00000001ff027807 */ /* 0x000fe40004800000 */
[----:B0-----:R-:W-:-:S04]  /*23890*/  @P2 LEA R3, R8, R3, 0x18 ;  /* 0x0000000308032211 */ /* 0x001fc800078ec0ff */
[----:B------:R0:W-:Y:S02]  /*238a0*/  @P2 SYNCS.ARRIVE.TRANS64.A1T0 RZ, [R3+URZ+0x58], RZ ;  /* 0x000058ff03ff29a7 */ /* 0x0001e4000810003f */
[----:B0-----:R-:W-:-:S04]  /*238b0*/  SEL R3, RZ, 0x1, !P0 ;  /* 0x00000001ff037807 */ /* 0x001fc80004000000 */
[----:B------:R-:W-:Y:S01]  /*238c0*/  LOP3.LUT R0, R2, R0, R3, 0x96, !PT ;  /* 0x0000000002007212 */ /* 0x000fe200078e9603 */
[----:B------:R-:W-:Y:S02]  /*238d0*/  IMAD.MOV.U32 R3, RZ, RZ, -0x1 ;  /* 0xffffffffff037424 */ /* 0x000fe400078e00ff */
[----:B------:R-:W-:Y:S01]  /*238e0*/  IMAD.MOV.U32 R2, RZ, RZ, -0x1 ;  /* 0xffffffffff027424 */ /* 0x000fe200078e00ff */
[----:B---3--:R-:W-:-:S04]  /*238f0*/  IADD3 R14, P0, R14, UR30, RZ ;  /* 0x0000001e0e0e7c10 */ /* 0x008fc8000ff1e0ff */
[----:B--2---:R-:W-:Y:S01]  /*23900*/  IADD3.X R15, R15, UR7, RZ, P0, !PT ;  /* 0x000000070f0f7c10 */ /* 0x004fe200087fe4ff */
[----:B------:R0:W-:Y:S01]  /*23910*/  STL [R1+0x204], R14 ;  /* 0x0002040e01007387 */ /* 0x0001e20000100800 */
[----:B------:R-:W-:-:S03]  /*23920*/  ISETP.GE.U32.AND P0, PT, R14, UR8, PT ;  /* 0x000000080e007c0c */ /* 0x000fc6000bf06070 */
[----:B------:R0:W-:Y:S01]  /*23930*/  STL [R1+0x200], R15 ;  /* 0x0002000f01007387 */ /* 0x0001e20000100800 */
[----:B------:R-:W-:-:S13]  /*23940*/  ISETP.GE.U32.AND.EX P0, PT, R15, UR9, PT, P0 ;  /* 0x000000090f007c0c */ /* 0x000fda000bf06100 */
[----:B0-----:R-:W-:Y:S05]  /*23950*/  @P0 BRA `(.L_x_556) ;  /* 0x0000000400640947 */ /* 0x001fea0003800000 */
[----:B------:R-:W0:Y:S01]  /*23960*/  S2R R9, SR_CTAID.X ;  /* 0x0000000000097919 */ /* 0x000e220000002500 */
[----:B------:R-:W-:Y:S01]  /*23970*/  ULDC UR8, c[0x0][0x150] ;  /* 0x0000540000087ab9 */ /* 0x000fe20000000800 */
[----:B------:R-:W1:Y:S01]  /*23980*/  LDC R4, c[0x0][0x144] ;  /* 0x00005100ff047b82 */ /* 0x000e620000000800 */
[----:B------:R-:W-:Y:S01]  /*23990*/  UISETP.NE.AND UP0, UPT, UR39, URZ, UPT ;  /* 0x0000003f2700728c */ /* 0x000fe2000bf05270 */
[----:B------:R-:W2:Y:S01]  /*239a0*/  S2R R2, SR_CTAID.Y ;  /* 0x0000000000027919 */ /* 0x000ea20000002600 */
[----:B------:R-:W-:-:S04]  /*239b0*/  ULDC UR11, c[0x0][0x630] ;  /* 0x00018c00000b7ab9 */ /* 0x000fc80000000800 */
[----:B------:R-:W-:Y:S01]  /*239c0*/  PLOP3.LUT P0, PT, PT, PT, UP0, 0x80, 0x0 ;  /* 0x000000000000781c */ /* 0x000fe20003f0f008 */
[----:B------:R-:W3:Y:S01]  /*239d0*/  LDC R13, c[0x0][0x148] ;  /* 0x00005200ff0d7b82 */ /* 0x000ee20000000800 */
[----:B0-----:R-:W-:Y:S02]  /*239e0*/  I2FP.F32.U32 R3, R9 ;  /* 0x0000000900037245 */ /* 0x001fe40000201000 */
[----:B--2---:R-:W-:-:S03]  /*239f0*/  I2FP.F32.U32 R5, R2 ;  /* 0x0000000200057245 */ /* 0x004fc60000201000 */
[----:B------:R-:W-:Y:S01]  /*23a00*/  FMUL R3, R3, UR8 ;  /* 0x0000000803037c20 */ /* 0x000fe20008400000 */
[----:B------:R-:W-:Y:S02]  /*23a10*/  ULDC UR8, c[0x0][0x154] ;  /* 0x0000550000087ab9 */ /* 0x000fe40000000800 */
[----:B------:R-:W-:Y:S01]  /*23a20*/  FMUL R11, R5, UR8 ;  /* 0x00000008050b7c20 */ /* 0x000fe20008400000 */
[----:B------:R-:W-:Y:S02]  /*23a30*/  ULDC.64 UR8, c[0x0][0x628] ;  /* 0x00018a0000087ab9 */ /* 0x000fe40000000a00 */
[----:B------:R-:W0:Y:S08]  /*23a40*/  F2I.U32.TRUNC.NTZ R3, R3 ;  /* 0x0000000300037305 */ /* 0x000e30000020f000 */
[----:B------:R-:W2:Y:S01]  /*23a50*/  F2I.U32.TRUNC.NTZ R11, R11 ;  /* 0x0000000b000b7305 */ /* 0x000ea2000020f000 */
[----:B0-----:R-:W-:-:S02]  /*23a60*/  IMAD.MOV R5, RZ, RZ, -R3 ;  /* 0x000000ffff057224 */ /* 0x001fc400078e0a03 */
[----:B------:R-:W-:Y:S02]  /*23a70*/  IMAD.MOV.U32 R3, RZ, RZ, R15 ;  /* 0x000000ffff037224 */ /* 0x000fe400078e000f */
[----:B-1----:R-:W-:Y:S02]  /*23a80*/  IMAD R9, R4, R5, R9 ;  /* 0x0000000504097224 */ /* 0x002fe400078e0209 */
[----:B--2---:R-:W-:-:S04]  /*23a90*/  IMAD.MOV R4, RZ, RZ, -R11 ;  /* 0x000000ffff047224 */ /* 0x004fc800078e0a0b */
[----:B---3--:R-:W-:Y:S01]  /*23aa0*/  @P0 IMAD R9, R13, R4, R2 ;  /* 0x000000040d090224 */ /* 0x008fe200078e0202 */
[----:B------:R-:W-:Y:S02]  /*23ab0*/  ISETP.NE.U32.AND P0, PT, RZ, UR8, PT ;  /* 0x00000008ff007c0c */ /* 0x000fe4000bf05070 */
[----:B------:R-:W-:Y:S02]  /*23ac0*/  MOV R2, R14 ;  /* 0x0000000e00027202 */ /* 0x000fe40000000f00 */
[----:B------:R-:W-:-:S13]  /*23ad0*/  ISETP.NE.AND.EX P0, PT, RZ, UR9, PT, P0 ;  /* 0x00000009ff007c0c */ /* 0x000fda000bf05300 */
[----:B------:R-:W-:Y:S05]  /*23ae0*/  @!P0 BRA `(.L_x_557) ;  /* 0x0000000000288947 */ /* 0x000fea0003800000 */
[----:B------:R-:W-:Y:S02]  /*23af0*/  ULDC UR10, c[0x0][0x634] ;  /* 0x00018d00000a7ab9 */ /* 0x000fe40000000800 */
[----:B------:R-:W-:-:S05]  /*23b00*/  IADD3 R3, P0, R14, UR10, RZ ;  /* 0x0000000a0e037c10 */ /* 0x000fca000ff1e0ff */
[----:B------:R-:W-:-:S04]  /*23b10*/  IMAD.X R11, RZ, RZ, R15, P0 ;  /* 0x000000ffff0b7224 */ /* 0x000fc800000e060f */
[----:B------:R-:W-:-:S04]  /*23b20*/  IMAD.WIDE.U32 R4, R11, UR8, RZ ;  /* 0x000000080b047c25 */ /* 0x000fc8000f8e00ff */
[----:B------:R-:W-:-:S04]  /*23b30*/  IMAD.WIDE.U32 R4, P0, R3, UR9, R4 ;  /* 0x0000000903047c25 */ /* 0x000fc8000f800004 */
[----:B------:R-:W-:-:S04]  /*23b40*/  IMAD.WIDE.U32 R2, R3, UR8, RZ ;  /* 0x0000000803027c25 */ /* 0x000fc8000f8e00ff */
[----:B------:R-:W-:Y:S01]  /*23b50*/  IMAD.MOV.U32 R2, RZ, RZ, R5 ;  /* 0x000000ffff027224 */ /* 0x000fe200078e0005 */
[----:B------:R-:W-:Y:S02]  /*23b60*/  IADD3 RZ, P1, R3, R4, RZ ;  /* 0x0000000403ff7210 */ /* 0x000fe40007f3e0ff */
[----:B------:R-:W-:-:S03]  /*23b70*/  IADD3.X R3, RZ, RZ, RZ, P0, !PT ;  /* 0x000000ffff037210 */ /* 0x000fc600007fe4ff */
[----:B------:R-:W-:-:S08]  /*23b80*/  IMAD.WIDE.U32.X R2, R11, UR9, R2, P1 ;  /* 0x000000090b027c25 */ /* 0x000fd000088e0402 */
.L_x_557:
[--C-:B------:R-:W-:Y:S01]  /*23b90*/  SHF.R.U64 R11, R2, UR11, R3.reuse ;  /* 0x0000000b020b7c19 */ /* 0x100fe20008001203 */
[----:B------:R-:W-:Y:S01]  /*23ba0*/  ULDC.64 UR8, c[0x0][0x620] ;  /* 0x0001880000087ab9 */ /* 0x000fe20000000a00 */
[----:B------:R-:W-:Y:S01]  /*23bb0*/  SHF.R.U32.HI R2, RZ, UR11, R3 ;  /* 0x0000000bff027c19 */ /* 0x000fe20008011603 */
[----:B------:R-:W-:Y:S01]  /*23bc0*/  IMAD.MOV.U32 R3, RZ, RZ, R15 ;  /* 0x000000ffff037224 */ /* 0x000fe200078e000f */
[----:B------:R-:W-:Y:S01]  /*23bd0*/  IADD3 R13, P0, RZ, -R11, RZ ;  /* 0x8000000bff0d7210 */ /* 0x000fe20007f1e0ff */
[----:B------:R-:W-:-:S04]  /*23be0*/  ULDC.64 UR10, c[0x0][0x640] ;  /* 0x00019000000a7ab9 */ /* 0x000fc80000000a00 */
[----:B------:R-:W-:Y:S01]  /*23bf0*/  IMAD.X R2, RZ, RZ, ~R2, P0 ;  /* 0x000000ffff027224 */ /* 0x000fe200000e0e02 */
[----:B------:R-:W-:-:S03]  /*23c00*/  ISETP.NE.U32.AND P0, PT, RZ, UR10, PT ;  /* 0x0000000aff007c0c */ /* 0x000fc6000bf05070 */
[----:B------:R-:W-:Y:S01]  /*23c10*/  IMAD R2, R2, UR8, RZ ;  /* 0x0000000802027c24 */ /* 0x000fe2000f8e02ff */
[----:B------:R-:W-:-:S03]  /*23c20*/  ISETP.NE.AND.EX P0, PT, RZ, UR11, PT, P0 ;  /* 0x0000000bff007c0c */ /* 0x000fc6000bf05300 */
[----:B------:R-:W-:Y:S01]  /*23c30*/  IMAD R5, R13, UR9, R2 ;  /* 0x000000090d057c24 */ /* 0x000fe2000f8e0202 */
[----:B------:R-:W-:-:S05]  /*23c40*/  MOV R2, R14 ;  /* 0x0000000e00027202 */ /* 0x000fca0000000f00 */
[----:B------:R-:W-:Y:S01]  /*23c50*/  IMAD.WIDE.U32 R2, R13, UR8, R2 ;  /* 0x000000080d027c25 */ /* 0x000fe2000f8e0002 */
[----:B------:R-:W-:-:S03]  /*23c60*/  ULDC UR8, c[0x0][0x618] ;  /* 0x0001860000087ab9 */ /* 0x000fc60000000800 */
[----:B------:R-:W-:-:S05]  /*23c70*/  IMAD.IADD R3, R3, 0x1, R5 ;  /* 0x0000000103037824 */ /* 0x000fca00078e0205 */
[--C-:B------:R-:W-:Y:S02]  /*23c80*/  SHF.R.U64 R12, R2, UR8, R3.reuse ;  /* 0x00000008020c7c19 */ /* 0x100fe40008001203 */
[----:B------:R-:W-:Y:S01]  /*23c90*/  SHF.R.U32.HI R3, RZ, UR8, R3 ;  /* 0x00000008ff037c19 */ /* 0x000fe20008011603 */
[----:B------:R-:W-:-:S03]  /*23ca0*/  ULDC UR8, c[0x0][0x608] ;  /* 0x0001820000087ab9 */ /* 0x000fc60000000800 */
[--C-:B------:R-:W-:Y:S02]  /*23cb0*/  SHF.R.U32.HI R2, RZ, UR8, R3.reuse ;  /* 0x00000008ff027c19 */ /* 0x100fe40008011603 */
[----:B------:R-:W-:Y:S01]  /*23cc0*/  SHF.R.U64 R13, R12, UR8, R3 ;  /* 0x000000080c0d7c19 */ /* 0x000fe20008001203 */
[----:B------:R-:W-:Y:S02]  /*23cd0*/  ULDC UR8, c[0x0][0x658] ;  /* 0x0001960000087ab9 */ /* 0x000fe40000000800 */
[--C-:B------:R-:W-:Y:S02]  /*23ce0*/  SHF.R.U32.HI R15, RZ, UR8, R2.reuse ;  /* 0x00000008ff0f7c19 */ /* 0x100fe40008011602 */
[----:B------:R-:W-:-:S03]  /*23cf0*/  SHF.R.U64 R14, R13, UR8, R2 ;  /* 0x000000080d0e7c19 */ /* 0x000fc60008001202 */
[----:B------:R-:W-:Y:S01]  /*23d00*/  IMAD.MOV.U32 R3, RZ, RZ, R15 ;  /* 0x000000ffff037224 */ /* 0x000fe200078e000f */
[----:B------:R-:W-:Y:S01]  /*23d10*/  MOV R2, R14 ;  /* 0x0000000e00027202 */ /* 0x000fe20000000f00 */
[----:B------:R-:W-:Y:S06]  /*23d20*/  @!P0 BRA `(.L_x_558) ;  /* 0x0000000000288947 */ /* 0x000fec0003800000 */
        /* <DEDUP_REMOVED lines=10> */
.L_x_558:
[----:B------:R-:W-:Y:S01]  /*23dd0*/  ULDC UR8, c[0x0][0x648] ;  /* 0x0001920000087ab9 */ /* 0x000fe20000000800 */
[----:B------:R-:W-:Y:S01]  /*23de0*/  LOP3.LUT R13, R13, UR6, RZ, 0xc0, !PT ;  /* 0x000000060d0d7c12 */ /* 0x000fe2000f8ec0ff */
[----:B------:R-:W-:Y:S01]  /*23df0*/  UISETP.NE.AND UP0, UPT, UR39, URZ, UPT ;  /* 0x0000003f2700728c */ /* 0x000fe2000bf05270 */
[----:B------:R-:W-:Y:S01]  /*23e00*/  SHF.R.U64 R2, R2, UR8, R3 ;  /* 0x0000000802027c19 */ /* 0x000fe20008001203 */
[----:B------:R-:W-:-:S04]  /*23e10*/  ULDC UR8, c[0x0][0x638] ;  /* 0x00018e0000087ab9 */ /* 0x000fc80000000800 */
[----:B------:R-:W-:Y:S01]  /*23e20*/  IMAD.MOV R3, RZ, RZ, -R2 ;  /* 0x000000ffff037224 */ /* 0x000fe200078e0a02 */
[----:B------:R-:W-:Y:S01]  /*23e30*/  PLOP3.LUT P0, PT, PT, PT, UP0, 0x40, 0x0 ;  /* 0x000000000000781c */ /* 0x000fe20003f0e808 */
[----:B------:R-:W-:Y:S01]  /*23e40*/  IMAD R4, R2, UR5, R13 ;  /* 0x0000000502047c24 */ /* 0x000fe2000f8e020d */
[----:B------:R-:W-:Y:S01]  /*23e50*/  PLOP3.LUT P1, PT, PT, PT, UP0, 0x40, 0x0 ;  /* 0x000000000000781c */ /* 0x000fe20003f2e808 */
[----:B------:R-:W-:Y:S01]  /*23e60*/  IMAD R14, R3, UR8, R14 ;  /* 0x00000008030e7c24 */ /* 0x000fe2000f8e020e */
[----:B------:R-:W-:Y:S01]  /*23e70*/  ULDC UR8, c[0x0][0x610] ;  /* 0x0001840000087ab9 */ /* 0x000fe20000000800 */
[----:B------:R-:W-:Y:S01]  /*23e80*/  LOP3.LUT R3, R12, UR4, RZ, 0xc0, !PT ;  /* 0x000000040c037c12 */ /* 0x000fe2000f8ec0ff */
[----:B------:R-:W-:Y:S01]  /*23e90*/  IMAD R9, R4, UR8, R9 ;  /* 0x0000000804097c24 */ /* 0x000fe2000f8e0209 */
[----:B------:R-:W-:Y:S01]  /*23ea0*/  ULDC UR8, c[0x0][0x600] ;  /* 0x0001800000087ab9 */ /* 0x000fe20000000800 */
[----:B------:R-:W-:Y:S02]  /*23eb0*/  MOV R4, 0x1 ;  /* 0x0000000100047802 */ /* 0x000fe40000000f00 */
[----:B------:R-:W-:-:S05]  /*23ec0*/  IMAD R14, R14, UR8, R3 ;  /* 0x000000080e0e7c24 */ /* 0x000fca000f8e0203 */
[----:B------:R-:W-:Y:S02]  /*23ed0*/  SEL R2, R14, R9, P0 ;  /* 0x000000090e027207 */ /* 0x000fe40000000000 */
[----:B------:R-:W-:-:S07]  /*23ee0*/  SEL R3, R9, R14, P1 ;  /* 0x0000000e09037207 */ /* 0x000fce0000800000 */
.L_x_556:
[----:B------:R-:W-:Y:S05]  /*23ef0*/  BSYNC B1 ;  /* 0x0000000000017941 */ /* 0x000fea0003800000 */
.L_x_555:
[----:B------:R-:W-:-:S13]  /*23f00*/  LOP3.LUT P0, RZ, R4, 0xff, RZ, 0xc0, !PT ;  /* 0x000000ff04ff7812 */ /* 0x000fda000780c0ff */
[----:B------:R-:W-:Y:S05]  /*23f10*/  @P0 BRA `(.L_x_559) ;  /* 0xfffffff000d80947 */ /* 0x000fea000383ffff */
[----:B------:R-:W-:Y:S05]  /*23f20*/  BSYNC B0 ;  /* 0x0000000000007941 */ /* 0x000fea0003800000 */
.L_x_548:
[----:B------:R-:W-:-:S03]  /*23f30*/  UMOV UR8, 0xffffffff ;  /* 0xffffffff00087882 */ /* 0x000fc60000000000 */
[----:B------:R-:W-:Y:S05]  /*23f40*/  BRA.DIV UR8, `(.L_x_560) ;  /* 0x0000000608187947 */ /* 0x000fea000b800000 */
[----:B------:R-:W-:-:S13]  /*23f50*/  ELECT P6, URZ, PT ;  /* 0x00000000003f782f */ /* 0x000fda00038c0000 */
.L_x_574:
[----:B------:R-:W-:Y:S04]  /*23f60*/  BSSY B0, `(.L_x_561) ;  /* 0x000002c000007945 */ /* 0x000fe80003800000 */
[----:B------:R-:W-:Y:S05]  /*23f70*/  @!P6 BRA `(.L_x_562) ;  /* 0x0000000000a8e947 */ /* 0x000fea0003800000 */
[----:B------:R-:W-:-:S04]  /*23f80*/  ULOP3.LUT UR8, UR38, 0x2, URZ, 0xfc, !UPT ;  /* 0x0000000226087892 */ /* 0x000fc8000f8efc3f */
[----:B------:R-:W-:-:S06]  /*23f90*/  UISETP.NE.AND UP0, UPT, UR8, 0x3, UPT ;  /* 0x000000030800788c */ /* 0x000fcc000bf05270 */
[----:B------:R-:W-:-:S13]  /*23fa0*/  PLOP3.LUT P0, PT, PT, PT, UP0, 0x80, 0x0 ;  /* 0x000000000000781c */ /* 0x000fda0003f0f008 */
[----:B------:R-:W-:Y:S05]  /*23fb0*/  @!P0 BRA `(.L_x_563) ;  /* 0x0000000000048947 */ /* 0x000fea0003800000 */
[----:B------:R-:W-:Y:S01]  /*23fc0*/  BPT.TRAP 0x1 ;  /* 0x000000040000795c */ /* 0x000fe20000300000 */
.L_x_563:
[----:B------:R-:W0:Y:S01]  /*23fd0*/  S2R R3, SR_CgaCtaId ;  /* 0x0000000000037919 */ /* 0x000e220000008800 */
[----:B------:R-:W-:-:S04]  /*23fe0*/  MOV R2, 0x400 ;  /* 0x0000040000027802 */ /* 0x000fc80000000f00 */
[----:B0-----:R-:W-:Y:S02]  /*23ff0*/  LEA R3, R3, R2, 0x18 ;  /* 0x0000000203037211 */ /* 0x001fe400078ec0ff */
[----:B------:R-:W-:-:S03]  /*24000*/  SHF.L.U32 R2, R0, 0x1f, RZ ;  /* 0x0000001f00027819 */ /* 0x000fc600000006ff */
[----:B------:R-:W-:-:S04]  /*24010*/  VIADD R3, R3, 0x20 ;  /* 0x0000002003037836 */ /* 0x000fc80000000000 */
[----:B------:R-:W-:-:S04]  /*24020*/  IMAD R5, R6, 0x8, R3 ;  /* 0x0000000806057824 */ /* 0x000fc800078e0203 */
[----:B------:R-:W0:Y:S02]  /*24030*/  SYNCS.PHASECHK.TRANS64.TRYWAIT P0, [R5+URZ], R2 ;  /* 0x00000002050075a7 */ /* 0x000e24000800017f */
[----:B0-----:R-:W-:Y:S05]  /*24040*/  @!P0 BRA `(.L_x_564) ;  /* 0x0000000000f88947 */ /* 0x001fea0003800000 */
.L_x_575:
[----:B------:R-:W-:-:S04]  /*24050*/  IADD3 R6, R6, 0x1, RZ ;  /* 0x0000000106067810 */ /* 0x000fc80007ffe0ff */
[----:B------:R-:W-:-:S04]  /*24060*/  ISETP.NE.AND P0, PT, R6, 0x4, PT ;  /* 0x000000040600780c */ /* 0x000fc80003f05270 */
[----:B0-----:R-:W-:Y:S02]  /*24070*/  SEL R5, RZ, 0x1, P0 ;  /* 0x00000001ff057807 */ /* 0x001fe40000000000 */
[----:B------:R-:W-:Y:S02]  /*24080*/  SEL R6, R6, RZ, P0 ;  /* 0x000000ff06067207 */ /* 0x000fe40000000000 */
[----:B------:R-:W-:-:S03]  /*24090*/  LOP3.LUT R5, R0, R5, RZ, 0x3c, !PT ;  /* 0x0000000500057212 */ /* 0x000fc600078e3cff */
[----:B------:R-:W-:Y:S01]  /*240a0*/  IMAD R7, R6, 0x8, R3 ;  /* 0x0000000806077824 */ /* 0x000fe200078e0203 */
[----:B------:R-:W-:-:S04]  /*240b0*/  SHF.L.U32 R0, R5, 0x1f, RZ ;  /* 0x0000001f05007819 */ /* 0x000fc800000006ff */
[----:B------:R-:W0:Y:S02]  /*240c0*/  SYNCS.PHASECHK.TRANS64.TRYWAIT P0, [R7+URZ], R0 ;  /* 0x00000000070075a7 */ /* 0x000e24000800017f */
[----:B0-----:R-:W-:Y:S05]  /*240d0*/  @!P0 BRA `(.L_x_565) ;  /* 0x0000000000e88947 */ /* 0x001fea0003800000 */
.L_x_576:
[----:B0-----:R-:W-:-:S05]  /*240e0*/  VIADD R0, R6, 0x1 ;  /* 0x0000000106007836 */ /* 0x001fca0000000000 */
[----:B------:R-:W-:-:S04]  /*240f0*/  ISETP.NE.AND P0, PT, R0, 0x4, PT ;  /* 0x000000040000780c */ /* 0x000fc80003f05270 */
[----:B------:R-:W-:Y:S02]  /*24100*/  SEL R2, RZ, 0x1, P0 ;  /* 0x00000001ff027807 */ /* 0x000fe40000000000 */
[----:B------:R-:W-:Y:S02]  /*24110*/  SEL R4, R0, RZ, P0 ;  /* 0x000000ff00047207 */ /* 0x000fe40000000000 */
[----:B------:R-:W-:Y:S02]  /*24120*/  LOP3.LUT R5, R5, R2, RZ, 0x3c, !PT ;  /* 0x0000000205057212 */ /* 0x000fe400078e3cff */
[----:B------:R-:W-:Y:S02]  /*24130*/  LEA R7, R4, R3, 0x3 ;  /* 0x0000000304077211 */ /* 0x000fe400078e18ff */
[----:B------:R-:W-:-:S04]  /*24140*/  SHF.L.U32 R0, R5, 0x1f, RZ ;  /* 0x0000001f05007819 */ /* 0x000fc800000006ff */
[----:B------:R-:W0:Y:S02]  /*24150*/  SYNCS.PHASECHK.TRANS64.TRYWAIT P0, [R7+URZ], R0 ;  /* 0x00000000070075a7 */ /* 0x000e24000800017f */
[----:B0-----:R-:W-:Y:S05]  /*24160*/  @!P0 BRA `(.L_x_566) ;  /* 0x0000000000d88947 */ /* 0x001fea0003800000 */
.L_x_577:
[----:B0-----:R-:W-:-:S05]  /*24170*/  VIADD R0, R4, 0x1 ;  /* 0x0000000104007836 */ /* 0x001fca0000000000 */
[----:B------:R-:W-:-:S04]  /*24180*/  ISETP.NE.AND P0, PT, R0, 0x4, PT ;  /* 0x000000040000780c */ /* 0x000fc80003f05270 */
[----:B------:R-:W-:Y:S02]  /*24190*/  SEL R2, RZ, 0x1, P0 ;  /* 0x00000001ff027807 */ /* 0x000fe40000000000 */
[----:B------:R-:W-:Y:S02]  /*241a0*/  SEL R0, R0, RZ, P0 ;  /* 0x000000ff00007207 */ /* 0x000fe40000000000 */
[----:B------:R-:W-:-:S03]  /*241b0*/  LOP3.LUT R2, R5, R2, RZ, 0x3c, !PT ;  /* 0x0000000205027212 */ /* 0x000fc600078e3cff */
[----:B------:R-:W-:Y:S01]  /*241c0*/  IMAD R3, R0, 0x8, R3 ;  /* 0x0000000800037824 */ /* 0x000fe200078e0203 */
[----:B------:R-:W-:-:S07]  /*241d0*/  SHF.L.U32 R0, R2, 0x1f, RZ ;  /* 0x0000001f02007819 */ /* 0x000fce00000006ff */
.L_x_567:
[----:B0-----:R0:W1:Y:S02]  /*241e0*/  SYNCS.PHASECHK.TRANS64.TRYWAIT P0, [R3+URZ], R0 ;  /* 0x00000000030075a7 */ /* 0x001064000800017f */
[----:B-1----:R-:W-:Y:S05]  /*241f0*/  @!P0 NANOSLEEP.SYNCS 0x989680 ;  /* 0x009896800000895d */ /* 0x002fea0003900000 */
[----:B------:R-:W1:Y:S02]  /*24200*/  @!P0 SYNCS.PHASECHK.TRANS64 P0, [R3+URZ], R0 ;  /* 0x00000000030085a7 */ /* 0x000e64000800007f */
[----:B-1----:R-:W-:Y:S05]  /*24210*/  @!P0 BRA `(.L_x_567) ;  /* 0xfffffffc00f08947 */ /* 0x002fea000383ffff */
.L_x_562:
[----:B------:R-:W-:Y:S05]  /*24220*/  BSYNC B0 ;  /* 0x0000000000007941 */ /* 0x000fea0003800000 */
.L_x_561:
[----:B------:R-:W-:Y:S05]  /*24230*/  EXIT ;  /* 0x000000000000794d */ /* 0x000fea0003800000 */
.L_x_21:
[----:B-1----:R1:W2:Y:S02]  /*24240*/  SYNCS.PHASECHK.TRANS64.TRYWAIT P1, [R4+URZ], R3 ;  /* 0x00000003040075a7 */ /* 0x0022a4000802017f */
[----:B--2---:R-:W-:Y:S05]  /*24250*/  @!P1 NANOSLEEP.SYNCS 0x989680 ;  /* 0x009896800000995d */ /* 0x004fea0003900000 */
[----:B------:R-:W2:Y:S02]  /*24260*/  @!P1 SYNCS.PHASECHK.TRANS64 P1, [R4+URZ], R3 ;  /* 0x00000003040095a7 */ /* 0x000ea4000802007f */
[----:B--2---:R-:W-:Y:S05]  /*24270*/  @!P1 BRA `(.L_x_21) ;  /* 0xfffffffc00f09947 */ /* 0x004fea000383ffff */
[----:B------:R-:W-:Y:S05]  /*24280*/  BRA `(.L_x_20) ;  /* 0xfffffdd400007947 */ /* 0x000fea000383ffff */
.L_x_26:
[----:B-1----:R1:W2:Y:S02]  /*24290*/  SYNCS.PHASECHK.TRANS64.TRYWAIT P1, [R3+URZ], R4 ;  /* 0x00000004030075a7 */ /* 0x0022a4000802017f */
[----:B--2---:R-:W-:Y:S05]  /*242a0*/  @!P1 NANOSLEEP.SYNCS 0x989680 ;  /* 0x009896800000995d */ /* 0x004fea0003900000 */
[----:B------:R-:W2:Y:S02]  /*242b0*/  @!P1 SYNCS.PHASECHK.TRANS64 P1, [R3+URZ], R4 ;  /* 0x00000004030095a7 */ /* 0x000ea4000802007f */
[----:B--2---:R-:W-:Y:S05]  /*242c0*/  @!P1 BRA `(.L_x_26) ;  /* 0xfffffffc00f09947 */ /* 0x004fea000383ffff */
[----:B------:R-:W-:Y:S05]  /*242d0*/  BRA `(.L_x_25) ;  /* 0xfffffe48008c7947 */ /* 0x000fea000383ffff */
.L_x_549:
[----:B------:R-:W-:Y:S01]  /*242e0*/  BSSY B1, `(.L_x_568) ;  /* 0x0000006000017945 */ /* 0x000fe20003800000 */
[----:B------:R-:W-:-:S07]  /*242f0*/  MOV R15, 0xffffffff ;  /* 0xffffffff000f7802 */ /* 0x000fce0000000f00 */
[----:B------:R-:W-:Y:S05]  /*24300*/  WARPSYNC.COLLECTIVE R15, `(.L_x_569) ;  /* 0x000000000f0c7348 */ /* 0x000fea0003c00000 */
[----:B------:R-:W-:Y:S02]  /*24310*/  ELECT P6, UR62, PT ;  /* 0x00000000003e782f */ /* 0x000fe400038c0000 */
[----:B------:R-:W-:Y:S01]  /*24320*/  MOV R14, UR62 ;  /* 0x0000003e000e7c02 */ /* 0x000fe20008000f00 */
[----:B------:R-:W-:Y:S10]  /*24330*/  ENDCOLLECTIVE ;  /* 0x000000000000791b */ /* 0x000ff40003800000 */
.L_x_569:
[----:B------:R-:W-:Y:S05]  /*24340*/  BSYNC B1 ;  /* 0x0000000000017941 */ /* 0x000fea0003800000 */
.L_x_568:
[----:B------:R-:W-:Y:S05]  /*24350*/  BRA `(.L_x_570) ;  /* 0xffffffec00d47947 */ /* 0x000fea000383ffff */
.L_x_552:
[----:B0-----:R0:W1:Y:S02]  /*24360*/  SYNCS.PHASECHK.TRANS64.TRYWAIT P0, [R15+URZ+0x20], R14 ;  /* 0x0000200e0f0075a7 */ /* 0x001064000800017f */
[----:B-1----:R-:W-:Y:S05]  /*24370*/  @!P0 NANOSLEEP.SYNCS 0x989680 ;  /* 0x009896800000895d */ /* 0x002fea0003900000 */
[----:B------:R-:W1:Y:S02]  /*24380*/  @!P0 SYNCS.PHASECHK.TRANS64 P0, [R15+URZ+0x20], R14 ;  /* 0x0000200e0f0085a7 */ /* 0x000e64000800007f */
[----:B-1----:R-:W-:Y:S05]  /*24390*/  @!P0 BRA `(.L_x_552) ;  /* 0xfffffffc00f08947 */ /* 0x002fea000383ffff */
[----:B------:R-:W-:Y:S05]  /*243a0*/  BRA `(.L_x_571) ;  /* 0xfffffff0000c7947 */ /* 0x000fea000383ffff */
.L_x_560:
[----:B------:R-:W-:Y:S01]  /*243b0*/  BSSY B0, `(.L_x_572) ;  /* 0x0000006000007945 */ /* 0x000fe20003800000 */
[----:B------:R-:W-:-:S07]  /*243c0*/  IMAD.MOV.U32 R15, RZ, RZ, -0x1 ;  /* 0xffffffffff0f7424 */ /* 0x000fce00078e00ff */
[----:B------:R-:W-:Y:S05]  /*243d0*/  WARPSYNC.COLLECTIVE R15, `(.L_x_573) ;  /* 0x000000000f0c7348 */ /* 0x000fea0003c00000 */
[----:B------:R-:W-:Y:S02]  /*243e0*/  ELECT P6, UR62, PT ;  /* 0x00000000003e782f */ /* 0x000fe400038c0000 */
[----:B------:R-:W-:Y:S01]  /*243f0*/  MOV R14, UR62 ;  /* 0x0000003e000e7c02 */ /* 0x000fe20008000f00 */
[----:B------:R-:W-:Y:S10]  /*24400*/  ENDCOLLECTIVE ;  /* 0x000000000000791b */ /* 0x000ff40003800000 */
.L_x_573:
[----:B------:R-:W-:Y:S05]  /*24410*/  BSYNC B0 ;  /* 0x0000000000007941 */ /* 0x000fea0003800000 */
.L_x_572:
[----:B------:R-:W-:Y:S05]  /*24420*/  BRA `(.L_x_574) ;  /* 0xfffffff800cc7947 */ /* 0x000fea000383ffff */
.L_x_564:
[----:B0-----:R0:W1:Y:S02]  /*24430*/  SYNCS.PHASECHK.TRANS64.TRYWAIT P0, [R5+URZ], R2 ;  /* 0x00000002050075a7 */ /* 0x001064000800017f */
[----:B-1----:R-:W-:Y:S05]  /*24440*/  @!P0 NANOSLEEP.SYNCS 0x989680 ;  /* 0x009896800000895d */ /* 0x002fea0003900000 */
[----:B------:R-:W1:Y:S02]  /*24450*/  @!P0 SYNCS.PHASECHK.TRANS64 P0, [R5+URZ], R2 ;  /* 0x00000002050085a7 */ /* 0x000e64000800007f */
[----:B-1----:R-:W-:Y:S05]  /*24460*/  @!P0 BRA `(.L_x_564) ;  /* 0xfffffffc00f08947 */ /* 0x002fea000383ffff */
[----:B------:R-:W-:Y:S05]  /*24470*/  BRA `(.L_x_575) ;  /* 0xfffffff800f47947 */ /* 0x000fea000383ffff */
.L_x_565:
[----:B0-----:R0:W1:Y:S02]  /*24480*/  SYNCS.PHASECHK.TRANS64.TRYWAIT P0, [R7+URZ], R0 ;  /* 0x00000000070075a7 */ /* 0x001064000800017f */
[----:B-1----:R-:W-:Y:S05]  /*24490*/  @!P0 NANOSLEEP.SYNCS 0x989680 ;  /* 0x009896800000895d */ /* 0x002fea0003900000 */
[----:B------:R-:W1:Y:S02]  /*244a0*/  @!P0 SYNCS.PHASECHK.TRANS64 P0, [R7+URZ], R0 ;  /* 0x00000000070085a7 */ /* 0x000e64000800007f */
[----:B-1----:R-:W-:Y:S05]  /*244b0*/  @!P0 BRA `(.L_x_565) ;  /* 0xfffffffc00f08947 */ /* 0x002fea000383ffff */
[----:B------:R-:W-:Y:S05]  /*244c0*/  BRA `(.L_x_576) ;  /* 0xfffffffc00047947 */ /* 0x000fea000383ffff */
.L_x_566:
[----:B0-----:R0:W1:Y:S02]  /*244d0*/  SYNCS.PHASECHK.TRANS64.TRYWAIT P0, [R7+URZ], R0 ;  /* 0x00000000070075a7 */ /* 0x001064000800017f */
[----:B-1----:R-:W-:Y:S05]  /*244e0*/  @!P0 NANOSLEEP.SYNCS 0x989680 ;  /* 0x009896800000895d */ /* 0x002fea0003900000 */
[----:B------:R-:W1:Y:S02]  /*244f0*/  @!P0 SYNCS.PHASECHK.TRANS64 P0, [R7+URZ], R0 ;  /* 0x00000000070085a7 */ /* 0x000e64000800007f */
[----:B-1----:R-:W-:Y:S05]  /*24500*/  @!P0 BRA `(.L_x_566) ;  /* 0xfffffffc00f08947 */ /* 0x002fea000383ffff */
[----:B------:R-:W-:Y:S05]  /*24510*/  BRA `(.L_x_577) ;  /* 0xfffffffc00147947 */ /* 0x000fea000383ffff */
.L_x_578:
[----:B------:R-:W-:-:S00]  /*24520*/  BRA `(.L_x_578) ;  /* 0xfffffffc00fc7947 */ /* 0x000fc0000383ffff */
[----:B------:R-:W-:-:S00]  /*24530*/  NOP ;  /* 0x0000000000007918 */ /* 0x000fc00000000000 */
        /* <DEDUP_REMOVED lines=12> */
.L_x_579:


//--------------------- .nv.global.init           --------------------------
	.section	.nv.global.init,"aw",@progbits
.nv.global.init:
	.type		$str$22,@object
	.size		$str$22,($str$23 - $str$22)
$str$22:
        /*0000*/ 	.byte	0x6b, 0x5f, 0x74, 0x69, 0x6c, 0x65, 0x5f, 0x63, 0x6f, 0x75, 0x6e, 0x74, 0x20, 0x3e, 0x3d, 0x20
        /*0010*/ 	.byte	0x31, 0x00
	.type		$str$23,@object
	.size		$str$23,(__unnamed_1 - $str$23)
$str$23:
        /*0012*/ 	.byte	0x2f, 0x74, 0x6d, 0x70, 0x2f, 0x63, 0x75, 0x74, 0x6c, 0x61, 0x73, 0x73, 0x5f, 0x73, 0x77, 0x65
        /*0022*/ 	.byte	0x65, 0x70, 0x5f, 0x73, 0x72, 0x63, 0x2f, 0x69, 0x6e, 0x63, 0x6c, 0x75, 0x64, 0x65, 0x2f, 0x63
        /*0032*/ 	.byte	0x75, 0x74, 0x6c, 0x61, 0x73, 0x73, 0x2f, 0x67, 0x65, 0x6d, 0x6d, 0x2f, 0x63, 0x6f, 0x6c, 0x6c
        /*0042*/ 	.byte	0x65, 0x63, 0x74, 0x69, 0x76, 0x65, 0x2f, 0x73, 0x6d, 0x39, 0x30, 0x5f, 0x6d, 0x6d, 0x61, 0x5f
        /*0052*/ 	.byte	0x74, 0x6d, 0x61, 0x5f, 0x67, 0x6d, 0x6d, 0x61, 0x5f, 0x73, 0x73, 0x5f, 0x77, 0x61, 0x72, 0x70
        /*0062*/ 	.byte	0x73, 0x70, 0x65, 0x63, 0x69, 0x61, 0x6c, 0x69, 0x7a, 0x65, 0x64, 0x2e, 0x68, 0x70, 0x70, 0x00
	.type		__unnamed_1,@object
	.size		__unnamed_1,(.L_0 - __unnamed_1)
__unnamed_1:
        /* <DEDUP_REMOVED lines=182> */
        /*0bd2*/ 	.byte	0x79, 0x5d, 0x00
.L_0:


//--------------------- .nv.shared._ZN7cutlass13device_kernelINS_4gemm6kernel13GemmUniversalIN4cute5tupleIJiiiiEEENS1_10collective13CollectiveMmaINS1_34MainloopSm90TmaGmmaWarpSpecializedILi4ENS5_IJNS4_1CILi1EEENSA_ILi2EEESB_EEENS1_35KernelTmaWarpSpecializedCooperativeEEENS5_IJNSA_ILi256EEESG_NSA_ILi128EEEEEENS_10bfloat16_tENS5_IJlSB_lEEESJ_SK_NS4_8TiledMMAINS4_8MMA_AtomIJNS4_4SM904GMMA28MMA_64x256x16_F32BF16BF16_SSILNSO_5MajorE0ELSQ_0ELNSO_7ScaleInE1ELSR_1EEEEEENS4_6LayoutINS5_IJSC_SB_SB_EEENS5_IJSB_NSA_ILi0EEESW_EEEEENS5_IJNS4_10UnderscoreESZ_SZ_EEEEENS4_23SM90_TMA_LOAD_MULTICASTENS4_14ComposedLayoutINS4_7SwizzleILi3ELi4ELi3EEENS4_18smem_ptr_flag_bitsILi16EEENSU_INS5_IJNSA_ILi8EEENSA_ILi64EEEEEENS5_IJS19_SB_EEEEEEEvNS4_8identityENS4_13SM90_TMA_LOADES1D_vS1E_EENS_8epilogue10collective6detail29Sm90TmaWarpSpecializedAdapterINS1I_15DefaultEpilogueISJ_SK_SK_NS1H_6thread17LinearCombinationISJ_Li1EffLNS1M_9ScaleType4KindE0ELNS_15FloatRoundStyleE2ESJ_EENS1_15EpilogueDefaultEEEEEvvEEEEvNT_6ParamsE --------------------------
	.section	.nv.shared._ZN7cutlass13device_kernelINS_4gemm6kernel13GemmUniversalIN4cute5tupleIJiiiiEEENS1_10collective13CollectiveMmaINS1_34MainloopSm90TmaGmmaWarpSpecializedILi4ENS5_IJNS4_1CILi1EEENSA_ILi2EEESB_EEENS1_35KernelTmaWarpSpecializedCooperativeEEENS5_IJNSA_ILi256EEESG_NSA_ILi128EEEEEENS_10bfloat16_tENS5_IJlSB_lEEESJ_SK_NS4_8TiledMMAINS4_8MMA_AtomIJNS4_4SM904GMMA28MMA_64x256x16_F32BF16BF16_SSILNSO_5MajorE0ELSQ_0ELNSO_7ScaleInE1ELSR_1EEEEEENS4_6LayoutINS5_IJSC_SB_SB_EEENS5_IJSB_NSA_ILi0EEESW_EEEEENS5_IJNS4_10UnderscoreESZ_SZ_EEEEENS4_23SM90_TMA_LOAD_MULTICASTENS4_14ComposedLayoutINS4_7SwizzleILi3ELi4ELi3EEENS4_18smem_ptr_flag_bitsILi16EEENSU_INS5_IJNSA_ILi8EEENSA_ILi64EEEEEENS5_IJS19_SB_EEEEEEEvNS4_8identityENS4_13SM90_TMA_LOADES1D_vS1E_EENS_8epilogue10collective6detail29Sm90TmaWarpSpecializedAdapterINS1I_15DefaultEpilogueISJ_SK_SK_NS1H_6thread17LinearCombinationISJ_Li1EffLNS1M_9ScaleType4KindE0ELNS_15FloatRoundStyleE2ESJ_EENS1_15EpilogueDefaultEEEEEvvEEEEvNT_6ParamsE,"aw",@nobits
	.sectionflags	@""
	.align	16
	.zero		1024


//--------------------- .nv.shared.reserved.0     --------------------------
	.section	.nv.shared.reserved.0,"aw",@nobits
	.weak		__nv_reservedSMEM_offset_0_alias
	.size		__nv_reservedSMEM_offset_0_alias, 0, 0
	.other		__nv_reservedSMEM_offset_0_alias,@"STO_CUDA_RESERVED_SHARED STV_DEFAULT"
__nv_reservedSMEM_offset_0_alias:
	.zero		0


//--------------------- .nv.global                --------------------------
	.section	.nv.global,"aw",@nobits
.nv.global:
	.type		_ZN39_INTERNAL_008ef62d_4_k_cu_30b9c28f_30934cute1_E,@object
	.size		_ZN39_INTERNAL_008ef62d_4_k_cu_30b9c28f_30934cute1_E,(_ZN39_INTERNAL_008ef62d_4_k_cu_30b9c28f_30934cuda3std3__45__cpo6cbeginE - _ZN39_INTERNAL_008ef62d_4_k_cu_30b9c28f_30934cute1_E)
_ZN39_INTERNAL_008ef62d_4_k_cu_30b9c28f_30934cute1_E:
	.zero		1
	.type		_ZN39_INTERNAL_008ef62d_4_k_cu_30b9c28f_30934cuda3std3__45__cpo6cbeginE,@object
	.size		_ZN39_INTERNAL_008ef62d_4_k_cu_30b9c28f_30934cuda3std3__45__cpo6cbeginE,(_ZN39_INTERNAL_008ef62d_4_k_cu_30b9c28f_30934cuda3std3__48in_placeE - _ZN39_INTERNAL_008ef62d_4_k_cu_30b9c28f_30934cuda3std3__45__cpo6cbeginE)
_ZN39_INTERNAL_008ef62d_4_k_cu_30b9c28f_30934cuda3std3__45__cpo6cbeginE:
	.zero		1
	.type		_ZN39_INTERNAL_008ef62d_4_k_cu_30b9c28f_30934cuda3std3__48in_placeE,@object
	.size		_ZN39_INTERNAL_008ef62d_4_k_cu_30b9c28f_30934cuda3std3__48in_placeE,(_ZN39_INTERNAL_008ef62d_4_k_cu_30b9c28f_30934cuda3std6ranges3__45__cpo9iter_moveE - _ZN39_INTERNAL_008ef62d_4_k_cu_30b9c28f_30934cuda3std3__48in_placeE)
_ZN39_INTERNAL_008ef62d_4_k_cu_30b9c28f_30934cuda3std3__48in_placeE:
	.zero		1
	.type		_ZN39_INTERNAL_008ef62d_4_k_cu_30b9c28f_30934cuda3std6ranges3__45__cpo9iter_moveE,@object
	.size		_ZN39_INTERNAL_008ef62d_4_k_cu_30b9c28f_30934cuda3std6ranges3__45__cpo9iter_moveE,(_ZN39_INTERNAL_008ef62d_4_k_cu_30b9c28f_30934cuda3std3__45__cpo5beginE - _ZN39_INTERNAL_008ef62d_4_k_cu_30b9c28f_30934cuda3std6ranges3__45__cpo9iter_moveE)
_ZN39_INTERNAL_008ef62d_4_k_cu_30b9c28f_30934cuda3std6ranges3__45__cpo9iter_moveE:
	.zero		1
	.type		_ZN39_INTERNAL_008ef62d_4_k_cu_30b9c28f_30934cuda3std3__45__cpo5beginE,@object
	.size		_ZN39_INTERNAL_008ef62d_4_k_cu_30b9c28f_30934cuda3std3__45__cpo5beginE,(_ZN39_INTERNAL_008ef62d_4_k_cu_30b9c28f_30934cuda3std3__441_GLOBAL__N__008ef62d_4_k_cu_30b9c28f_30936ignoreE - _ZN39_INTERNAL_008ef62d_4_k_cu_30b9c28f_30934cuda3std3__45__cpo5beginE)
_ZN39_INTERNAL_008ef62d_4_k_cu_30b9c28f_30934cuda3std3__45__cpo5beginE:
	.zero		1
	.type		_ZN39_INTERNAL_008ef62d_4_k_cu_30b9c28f_30934cuda3std3__441_GLOBAL__N__008ef62d_4_k_cu_30b9c28f_30936ignoreE,@object
	.size		_ZN39_INTERNAL_008ef62d_4_k_cu_30b9c28f_30934cuda3std3__441_GLOBAL__N__008ef62d_4_k_cu_30b9c28f_30936ignoreE,(_ZN39_INTERNAL_008ef62d_4_k_cu_30b9c28f_30934cute7productE - _ZN39_INTERNAL_008ef62d_4_k_cu_30b9c28f_30934cuda3std3__441_GLOBAL__N__008ef62d_4_k_cu_30b9c28f_30936ignoreE)
_ZN39_INTERNAL_008ef62d_4_k_cu_30b9c28f_30934cuda3std3__441_GLOBAL__N__008ef62d_4_k_cu_30b9c28f_30936ignoreE:
	.zero		1
	.type		_ZN39_INTERNAL_008ef62d_4_k_cu_30b9c28f_30934cute7productE,@object
	.size		_ZN39_INTERNAL_008ef62d_4_k_cu_30b9c28f_30934cute7productE,(_ZN39_INTERNAL_008ef62d_4_k_cu_30b9c28f_30934cuda3std3__45__cpo3endE - _ZN39_INTERNAL_008ef62d_4_k_cu_30b9c28f_30934cute7productE)
_ZN39_INTERNAL_008ef62d_4_k_cu_30b9c28f_30934cute7productE:
	.zero		1
	.type		_ZN39_INTERNAL_008ef62d_4_k_cu_30b9c28f_30934cuda3std3__45__cpo3endE,@object
	.size		_ZN39_INTERNAL_008ef62d_4_k_cu_30b9c28f_30934cuda3std3__45__cpo3endE,(_ZN39_INTERNAL_008ef62d_4_k_cu_30b9c28f_30934cuda3std3__419piecewise_constructE - _ZN39_INTERNAL_008ef62d_4_k_cu_30b9c28f_30934cuda3std3__45__cpo3endE)
_ZN39_INTERNAL_008ef62d_4_k_cu_30b9c28f_30934cuda3std3__45__cpo3endE:
	.zero		1
	.type		_ZN39_INTERNAL_008ef62d_4_k_cu_30b9c28f_30934cuda3std3__419piecewise_constructE,@object
	.size		_ZN39_INTERNAL_008ef62d_4_k_cu_30b9c28f_30934cuda3std3__419piecewise_constructE,(_ZN39_INTERNAL_008ef62d_4_k_cu_30b9c28f_30934cuda3std3__45__cpo4cendE - _ZN39_INTERNAL_008ef62d_4_k_cu_30b9c28f_30934cuda3std3__419piecewise_constructE)
_ZN39_INTERNAL_008ef62d_4_k_cu_30b9c28f_30934cuda3std3__419piecewise_constructE:
	.zero		1
	.type		_ZN39_INTERNAL_008ef62d_4_k_cu_30b9c28f_30934cuda3std3__45__cpo4cendE,@object
	.size		_ZN39_INTERNAL_008ef62d_4_k_cu_30b9c28f_30934cuda3std3__45__cpo4cendE,(_ZN39_INTERNAL_008ef62d_4_k_cu_30b9c28f_30934cuda3std6ranges3__45__cpo4swapE - _ZN39_INTERNAL_008ef62d_4_k_cu_30b9c28f_30934cuda3std3__45__cpo4cendE)
_ZN39_INTERNAL_008ef62d_4_k_cu_30b9c28f_30934cuda3std3__45__cpo4cendE:
	.zero		1
	.type		_ZN39_INTERNAL_008ef62d_4_k_cu_30b9c28f_30934cuda3std6ranges3__45__cpo4swapE,@object
	.size		_ZN39_INTERNAL_008ef62d_4_k_cu_30b9c28f_30934cuda3std6ranges3__45__cpo4swapE,(.L_8 - _ZN39_INTERNAL_008ef62d_4_k_cu_30b9c28f_30934cuda3std6ranges3__45__cpo4swapE)
_ZN39_INTERNAL_008ef62d_4_k_cu_30b9c28f_30934cuda3std6ranges3__45__cpo4swapE:
	.zero		1
.L_8:


//--------------------- .nv.constant0._ZN7cutlass13device_kernelINS_4gemm6kernel13GemmUniversalIN4cute5tupleIJiiiiEEENS1_10collective13CollectiveMmaINS1_34MainloopSm90TmaGmmaWarpSpecializedILi4ENS5_IJNS4_1CILi1EEENSA_ILi2EEESB_EEENS1_35KernelTmaWarpSpecializedCooperativeEEENS5_IJNSA_ILi256EEESG_NSA_ILi128EEEEEENS_10bfloat16_tENS5_IJlSB_lEEESJ_SK_NS4_8TiledMMAINS4_8MMA_AtomIJNS4_4SM904GMMA28MMA_64x256x16_F32BF16BF16_SSILNSO_5MajorE0ELSQ_0ELNSO_7ScaleInE1ELSR_1EEEEEENS4_6LayoutINS5_IJSC_SB_SB_EEENS5_IJSB_NSA_ILi0EEESW_EEEEENS5_IJNS4_10UnderscoreESZ_SZ_EEEEENS4_23SM90_TMA_LOAD_MULTICASTENS4_14ComposedLayoutINS4_7SwizzleILi3ELi4ELi3EEENS4_18smem_ptr_flag_bitsILi16EEENSU_INS5_IJNSA_ILi8EEENSA_ILi64EEEEEENS5_IJS19_SB_EEEEEEEvNS4_8identityENS4_13SM90_TMA_LOADES1D_vS1E_EENS_8epilogue10collective6detail29Sm90TmaWarpSpecializedAdapterINS1I_15DefaultEpilogueISJ_SK_SK_NS1H_6thread17LinearCombinationISJ_Li1EffLNS1M_9ScaleType4KindE0ELNS_15FloatRoundStyleE2ESJ_EENS1_15EpilogueDefaultEEEEEvvEEEEvNT_6ParamsE --------------------------
	.section	.nv.constant0._ZN7cutlass13device_kernelINS_4gemm6kernel13GemmUniversalIN4cute5tupleIJiiiiEEENS1_10collective13CollectiveMmaINS1_34MainloopSm90TmaGmmaWarpSpecializedILi4ENS5_IJNS4_1CILi1EEENSA_ILi2EEESB_EEENS1_35KernelTmaWarpSpecializedCooperativeEEENS5_IJNSA_ILi256EEESG_NSA_ILi128EEEEEENS_10bfloat16_tENS5_IJlSB_lEEESJ_SK_NS4_8TiledMMAINS4_8MMA_AtomIJNS4_4SM904GMMA28MMA_64x256x16_F32BF16BF16_SSILNSO_5MajorE0ELSQ_0ELNSO_7ScaleInE1ELSR_1EEEEEENS4_6LayoutINS5_IJSC_SB_SB_EEENS5_IJSB_NSA_ILi0EEESW_EEEEENS5_IJNS4_10UnderscoreESZ_SZ_EEEEENS4_23SM90_TMA_LOAD_MULTICASTENS4_14ComposedLayoutINS4_7SwizzleILi3ELi4ELi3EEENS4_18smem_ptr_flag_bitsILi16EEENSU_INS5_IJNSA_ILi8EEENSA_ILi64EEEEEENS5_IJS19_SB_EEEEEEEvNS4_8identityENS4_13SM90_TMA_LOADES1D_vS1E_EENS_8epilogue10collective6detail29Sm90TmaWarpSpecializedAdapterINS1I_15DefaultEpilogueISJ_SK_SK_NS1H_6thread17LinearCombinationISJ_Li1EffLNS1M_9ScaleType4KindE0ELNS_15FloatRoundStyleE2ESJ_EENS1_15EpilogueDefaultEEEEEvvEEEEvNT_6ParamsE,"a",@progbits
	.sectionflags	@""
	.align	4
.nv.constant0._ZN7cutlass13device_kernelINS_4gemm6kernel13GemmUniversalIN4cute5tupleIJiiiiEEENS1_10collective13CollectiveMmaINS1_34MainloopSm90TmaGmmaWarpSpecializedILi4ENS5_IJNS4_1CILi1EEENSA_ILi2EEESB_EEENS1_35KernelTmaWarpSpecializedCooperativeEEENS5_IJNSA_ILi256EEESG_NSA_ILi128EEEEEENS_10bfloat16_tENS5_IJlSB_lEEESJ_SK_NS4_8TiledMMAINS4_8MMA_AtomIJNS4_4SM904GMMA28MMA_64x256x16_F32BF16BF16_SSILNSO_5MajorE0ELSQ_0ELNSO_7ScaleInE1ELSR_1EEEEEENS4_6LayoutINS5_IJSC_SB_SB_EEENS5_IJSB_NSA_ILi0EEESW_EEEEENS5_IJNS4_10UnderscoreESZ_SZ_EEEEENS4_23SM90_TMA_LOAD_MULTICASTENS4_14ComposedLayoutINS4_7SwizzleILi3ELi4ELi3EEENS4_18smem_ptr_flag_bitsILi16EEENSU_INS5_IJNSA_ILi8EEENSA_ILi64EEEEEENS5_IJS19_SB_EEEEEEEvNS4_8identityENS4_13SM90_TMA_LOADES1D_vS1E_EENS_8epilogue10collective6detail29Sm90TmaWarpSpecializedAdapterINS1I_15DefaultEpilogueISJ_SK_SK_NS1H_6thread17LinearCombinationISJ_Li1EffLNS1M_9ScaleType4KindE0ELNS_15FloatRoundStyleE2ESJ_EENS1_15EpilogueDefaultEEEEEvvEEEEvNT_6ParamsE:
	.zero		1664


//--------------------- SYMBOLS --------------------------

	.type		.nv.reservedSmem.offset0,@object
	.size		.nv.reservedSmem.offset0,0x4
	.type		__assertfail,@function
